// auto-generated by cutlass_sweep.gemm — config: {"arch": "sm_90", "cluster_m": 1, "cluster_n": 1, "dtype": "bf16", "dtype_b": "bf16", "layout": "nt", "stages": 7, "tile_k": 32, "tile_m": 64, "tile_n": 64}
#include "cutlass/cutlass.h"
#include "cutlass/gemm/collective/collective_builder.hpp"
#include "cutlass/gemm/device/gemm_universal_adapter.h"
#include "cutlass/gemm/kernel/gemm_universal.hpp"
#include "cutlass/epilogue/collective/collective_builder.hpp"

using ElemA = cutlass::bfloat16_t;
using ElemB = cutlass::bfloat16_t;
using ElemCD = cutlass::bfloat16_t;
using Acc  = float;
using TileShape    = cute::Shape<cute::_64, cute::_64, cute::_32>;
using ClusterShape = cute::Shape<cute::_1, cute::_1, cute::_1>;

using CollectiveEpilogue = typename cutlass::epilogue::collective::CollectiveBuilder<
    cutlass::arch::Sm90, cutlass::arch::OpClassTensorOp,
    TileShape, ClusterShape,
    cutlass::epilogue::collective::EpilogueTileAuto,
    Acc, Acc,
    ElemCD, cutlass::layout::RowMajor, 128 / cutlass::sizeof_bits<ElemCD>::value,
    ElemCD, cutlass::layout::RowMajor, 128 / cutlass::sizeof_bits<ElemCD>::value,
    cutlass::epilogue::collective::EpilogueScheduleAuto
  >::CollectiveOp;

using CollectiveMainloop = typename cutlass::gemm::collective::CollectiveBuilder<
    cutlass::arch::Sm90, cutlass::arch::OpClassTensorOp,
    ElemA, cutlass::layout::RowMajor, 128 / cutlass::sizeof_bits<ElemA>::value,
    ElemB, cutlass::layout::ColumnMajor, 128 / cutlass::sizeof_bits<ElemB>::value,
    Acc,
    TileShape, ClusterShape,
    cutlass::gemm::collective::StageCount<7>,
    cutlass::gemm::collective::KernelScheduleAuto
  >::CollectiveOp;

using GemmKernel = cutlass::gemm::kernel::GemmUniversal<
    cute::Shape<int,int,int,int>,
    CollectiveMainloop,
    CollectiveEpilogue
>;
using Gemm = cutlass::gemm::device::GemmUniversalAdapter<GemmKernel>;

// Force the device kernel symbol into the cubin without needing a host main.
auto* _anchor = &cutlass::device_kernel<GemmKernel>;


// ===== COMPILED SASS (sm_90a) =====

	.target	sm_90a

	.elftype	@"ET_EXEC"


//--------------------- .note.nv.tkinfo           --------------------------
	.section	.note.nv.tkinfo,"",@"SHT_NOTE"
	.sectionflags	@"SHF_NOTE_NV_TKINFO"
	.tkinfo
        /*0018*/ 	.word	0x00000002
        /*0030*/ 	.string	""
        /*0030*/ 	.string	"ptxas"
        /*0030*/ 	.string	"Cuda compilation tools, release 13.0, V13.0.88"
        /*0030*/ 	.string	"Build cuda_13.0.r13.0/compiler.36424714_0"
        /*0030*/ 	.string	"-arch sm_90a -m 64 "



//--------------------- .note.nv.cuinfo           --------------------------
	.section	.note.nv.cuinfo,"",@"SHT_NOTE"
	.sectionflags	@"SHF_NOTE_NV_CUINFO"
        /*0018*/ 	.short	0x0002
        /*001a*/ 	.short	0x005a
        /*001c*/ 	.short	0x0082
	.zero		2


//--------------------- .nv.info                  --------------------------
	.section	.nv.info,"",@"SHT_CUDA_INFO"
	.align	4


	//----- nvinfo : EIATTR_REGCOUNT
	.align		4
        /*0000*/ 	.byte	0x04, 0x2f
        /*0002*/ 	.short	(.L_15 - .L_14)
	.align		4
.L_14:
        /*0004*/ 	.word	index@(_ZN7cutlass13device_kernelINS_4gemm6kernel13GemmUniversalIN4cute5tupleIJiiiiEEENS1_10collective13CollectiveMmaINS1_34MainloopSm90TmaGmmaWarpSpecializedILi7ENS5_IJNS4_1CILi1EEESB_SB_EEENS1_32KernelTmaWarpSpecializedPingpongEEENS5_IJNSA_ILi64EEESF_NSA_ILi32EEEEEENS_10bfloat16_tENS5_IJlSB_lEEESI_SJ_NS4_8TiledMMAINS4_8MMA_AtomIJNS4_4SM904GMMA27MMA_64x64x16_F32BF16BF16_SSILNSN_5MajorE0ELSP_0ELNSN_7ScaleInE1ELSQ_1EEEEEENS4_6LayoutISC_NS5_IJNSA_ILi0EEESU_SU_EEEEENS5_IJNS4_10UnderscoreESX_SX_EEEEENS4_13SM90_TMA_LOADENS4_14ComposedLayoutINS4_7SwizzleILi2ELi4ELi3EEENS4_18smem_ptr_flag_bitsILi16EEENST_INS5_IJNSA_ILi8EEESG_EEENS5_IJSG_SB_EEEEEEEvNS4_8identityES10_S1A_vS1B_EENS_8epilogue10collective6detail29Sm90TmaWarpSpecializedAdapterINS1E_15DefaultEpilogueISI_SJ_SJ_NS1D_6thread17LinearCombinationISI_Li1EffLNS1I_9ScaleType4KindE0ELNS_15FloatRoundStyleE2ESI_EENS1_15EpilogueDefaultEEEEEvvEEEEvNT_6ParamsE)
        /*0008*/ 	.word	0x000000a8


	//----- nvinfo : EIATTR_FRAME_SIZE
	.align		4
.L_15:
        /*000c*/ 	.byte	0x04, 0x11
        /*000e*/ 	.short	(.L_17 - .L_16)
	.align		4
.L_16:
        /*0010*/ 	.word	index@(_ZN7cutlass13device_kernelINS_4gemm6kernel13GemmUniversalIN4cute5tupleIJiiiiEEENS1_10collective13CollectiveMmaINS1_34MainloopSm90TmaGmmaWarpSpecializedILi7ENS5_IJNS4_1CILi1EEESB_SB_EEENS1_32KernelTmaWarpSpecializedPingpongEEENS5_IJNSA_ILi64EEESF_NSA_ILi32EEEEEENS_10bfloat16_tENS5_IJlSB_lEEESI_SJ_NS4_8TiledMMAINS4_8MMA_AtomIJNS4_4SM904GMMA27MMA_64x64x16_F32BF16BF16_SSILNSN_5MajorE0ELSP_0ELNSN_7ScaleInE1ELSQ_1EEEEEENS4_6LayoutISC_NS5_IJNSA_ILi0EEESU_SU_EEEEENS5_IJNS4_10UnderscoreESX_SX_EEEEENS4_13SM90_TMA_LOADENS4_14ComposedLayoutINS4_7SwizzleILi2ELi4ELi3EEENS4_18smem_ptr_flag_bitsILi16EEENST_INS5_IJNSA_ILi8EEESG_EEENS5_IJSG_SB_EEEEEEEvNS4_8identityES10_S1A_vS1B_EENS_8epilogue10collective6detail29Sm90TmaWarpSpecializedAdapterINS1E_15DefaultEpilogueISI_SJ_SJ_NS1D_6thread17LinearCombinationISI_Li1EffLNS1I_9ScaleType4KindE0ELNS_15FloatRoundStyleE2ESI_EENS1_15EpilogueDefaultEEEEEvvEEEEvNT_6ParamsE)
        /*0014*/ 	.word	0x00000008


	//----- nvinfo : EIATTR_MIN_STACK_SIZE
	.align		4
.L_17:
        /*0018*/ 	.byte	0x04, 0x12
        /*001a*/ 	.short	(.L_19 - .L_18)
	.align		4
.L_18:
        /*001c*/ 	.word	index@(_ZN7cutlass13device_kernelINS_4gemm6kernel13GemmUniversalIN4cute5tupleIJiiiiEEENS1_10collective13CollectiveMmaINS1_34MainloopSm90TmaGmmaWarpSpecializedILi7ENS5_IJNS4_1CILi1EEESB_SB_EEENS1_32KernelTmaWarpSpecializedPingpongEEENS5_IJNSA_ILi64EEESF_NSA_ILi32EEEEEENS_10bfloat16_tENS5_IJlSB_lEEESI_SJ_NS4_8TiledMMAINS4_8MMA_AtomIJNS4_4SM904GMMA27MMA_64x64x16_F32BF16BF16_SSILNSN_5MajorE0ELSP_0ELNSN_7ScaleInE1ELSQ_1EEEEEENS4_6LayoutISC_NS5_IJNSA_ILi0EEESU_SU_EEEEENS5_IJNS4_10UnderscoreESX_SX_EEEEENS4_13SM90_TMA_LOADENS4_14ComposedLayoutINS4_7SwizzleILi2ELi4ELi3EEENS4_18smem_ptr_flag_bitsILi16EEENST_INS5_IJNSA_ILi8EEESG_EEENS5_IJSG_SB_EEEEEEEvNS4_8identityES10_S1A_vS1B_EENS_8epilogue10collective6detail29Sm90TmaWarpSpecializedAdapterINS1E_15DefaultEpilogueISI_SJ_SJ_NS1D_6thread17LinearCombinationISI_Li1EffLNS1I_9ScaleType4KindE0ELNS_15FloatRoundStyleE2ESI_EENS1_15EpilogueDefaultEEEEEvvEEEEvNT_6ParamsE)
        /*0020*/ 	.word	0x00000008
.L_19:


//--------------------- .nv.compat                --------------------------
	.section	.nv.compat,"",@"SHT_CUDA_COMPAT_INFO"
	.align	4
        /*0000*/ 	.byte	0x02, 0x09, 0x01, 0x00, 0x02, 0x02, 0x04, 0x00, 0x02, 0x05, 0x05, 0x00, 0x03, 0x07, 0x01, 0x01
        /*0010*/ 	.byte	0x02, 0x03, 0x01, 0x00, 0x02, 0x06, 0x01, 0x00, 0x04, 0x0b, 0x08, 0x00, 0x00, 0x00, 0x00, 0x00
        /*0020*/ 	.byte	0x00, 0x00, 0x00, 0x00


//--------------------- .nv.info._ZN7cutlass13device_kernelINS_4gemm6kernel13GemmUniversalIN4cute5tupleIJiiiiEEENS1_10collective13CollectiveMmaINS1_34MainloopSm90TmaGmmaWarpSpecializedILi7ENS5_IJNS4_1CILi1EEESB_SB_EEENS1_32KernelTmaWarpSpecializedPingpongEEENS5_IJNSA_ILi64EEESF_NSA_ILi32EEEEEENS_10bfloat16_tENS5_IJlSB_lEEESI_SJ_NS4_8TiledMMAINS4_8MMA_AtomIJNS4_4SM904GMMA27MMA_64x64x16_F32BF16BF16_SSILNSN_5MajorE0ELSP_0ELNSN_7ScaleInE1ELSQ_1EEEEEENS4_6LayoutISC_NS5_IJNSA_ILi0EEESU_SU_EEEEENS5_IJNS4_10UnderscoreESX_SX_EEEEENS4_13SM90_TMA_LOADENS4_14ComposedLayoutINS4_7SwizzleILi2ELi4ELi3EEENS4_18smem_ptr_flag_bitsILi16EEENST_INS5_IJNSA_ILi8EEESG_EEENS5_IJSG_SB_EEEEEEEvNS4_8identityES10_S1A_vS1B_EENS_8epilogue10collective6detail29Sm90TmaWarpSpecializedAdapterINS1E_15DefaultEpilogueISI_SJ_SJ_NS1D_6thread17LinearCombinationISI_Li1EffLNS1I_9ScaleType4KindE0ELNS_15FloatRoundStyleE2ESI_EENS1_15EpilogueDefaultEEEEEvvEEEEvNT_6ParamsE --------------------------
	.section	.nv.info._ZN7cutlass13device_kernelINS_4gemm6kernel13GemmUniversalIN4cute5tupleIJiiiiEEENS1_10collective13CollectiveMmaINS1_34MainloopSm90TmaGmmaWarpSpecializedILi7ENS5_IJNS4_1CILi1EEESB_SB_EEENS1_32KernelTmaWarpSpecializedPingpongEEENS5_IJNSA_ILi64EEESF_NSA_ILi32EEEEEENS_10bfloat16_tENS5_IJlSB_lEEESI_SJ_NS4_8TiledMMAINS4_8MMA_AtomIJNS4_4SM904GMMA27MMA_64x64x16_F32BF16BF16_SSILNSN_5MajorE0ELSP_0ELNSN_7ScaleInE1ELSQ_1EEEEEENS4_6LayoutISC_NS5_IJNSA_ILi0EEESU_SU_EEEEENS5_IJNS4_10UnderscoreESX_SX_EEEEENS4_13SM90_TMA_LOADENS4_14ComposedLayoutINS4_7SwizzleILi2ELi4ELi3EEENS4_18smem_ptr_flag_bitsILi16EEENST_INS5_IJNSA_ILi8EEESG_EEENS5_IJSG_SB_EEEEEEEvNS4_8identityES10_S1A_vS1B_EENS_8epilogue10collective6detail29Sm90TmaWarpSpecializedAdapterINS1E_15DefaultEpilogueISI_SJ_SJ_NS1D_6thread17LinearCombinationISI_Li1EffLNS1I_9ScaleType4KindE0ELNS_15FloatRoundStyleE2ESI_EENS1_15EpilogueDefaultEEEEEvvEEEEvNT_6ParamsE,"",@"SHT_CUDA_INFO"
	.sectionflags	@""
	.align	4


	//----- nvinfo : EIATTR_CUDA_API_VERSION
	.align		4
        /*0000*/ 	.byte	0x04, 0x37
        /*0002*/ 	.short	(.L_21 - .L_20)
.L_20:
        /*0004*/ 	.word	0x00000082


	//----- nvinfo : EIATTR_KPARAM_INFO
	.align		4
.L_21:
        /*0008*/ 	.byte	0x04, 0x17
        /*000a*/ 	.short	(.L_23 - .L_22)
.L_22:
        /*000c*/ 	.word	0x00000000
        /*0010*/ 	.short	0x0000
        /*0012*/ 	.short	0x0070
        /*0014*/ 	.byte	0x00, 0xf0, 0x01, 0x10


	//----- nvinfo : EIATTR_SPARSE_MMA_MASK
	.align		4
.L_23:
        /*0018*/ 	.byte	0x03, 0x50
        /*001a*/ 	.short	0x0000


	//----- nvinfo : EIATTR_MAXREG_COUNT
	.align		4
        /*001c*/ 	.byte	0x03, 0x1b
        /*001e*/ 	.short	0x00a8


	//----- nvinfo : EIATTR_NUM_BARRIERS
	.align		4
        /*0020*/ 	.byte	0x02, 0x4c
        /*0022*/ 	.byte	0x01
	.zero		1


	//----- nvinfo : EIATTR_EXTERNS
	.align		4
        /*0024*/ 	.byte	0x04, 0x0f
        /*0026*/ 	.short	(.L_25 - .L_24)


	//   ....[0]....
	.align		4
.L_24:
        /*0028*/ 	.word	index@(__assertfail)


	//----- nvinfo : EIATTR_ANNOTATIONS
	.align		4
.L_25:
        /*002c*/ 	.byte	0x04, 0x55
        /*002e*/ 	.short	(.L_27 - .L_26)


	//   ....[0]....
.L_26:
        /*0030*/ 	.word	0x00000001
        /*0034*/ 	.byte	0x30, 0x0b, 0x00, 0x00, 0x01, 0x00, 0x00, 0x00, 0xb0, 0x41, 0x00, 0x00, 0x01, 0x00, 0x00, 0x00
        /*0044*/ 	.byte	0xa0, 0x4d, 0x00, 0x00


	//----- nvinfo : EIATTR_MERCURY_ISA_VERSION
	.align		4
.L_27:
        /*0048*/ 	.byte	0x03, 0x5f
        /*004a*/ 	.short	0x0101


	//----- nvinfo : EIATTR_INT_WARP_WIDE_INSTR_OFFSETS
	.align		4
        /*004c*/ 	.byte	0x04, 0x31
        /*004e*/ 	.short	(.L_29 - .L_28)


	//   ....[0]....
.L_28:
        /*0050*/ 	.word	0x00000440


	//   ....[1]....
        /*0054*/ 	.word	0x00000460


	//   ....[2]....
        /*0058*/ 	.word	0x000004e0


	//   ....[3]....
        /*005c*/ 	.word	0x000004f0


	//   ....[4]....
        /*0060*/ 	.word	0x00000500


	//   ....[5]....
        /*0064*/ 	.word	0x00000520


	//   ....[6]....
        /*0068*/ 	.word	0x000005b0


	//   ....[7]....
        /*006c*/ 	.word	0x000005d0


	//----- nvinfo : EIATTR_COOP_GROUP_MASK_REGIDS
	.align		4
.L_29:
        /*0070*/ 	.byte	0x04, 0x29
        /*0072*/ 	.short	(.L_31 - .L_30)


	//   ....[0]....
.L_30:
        /*0074*/ 	.word	0xffffffff


	//   ....[1]....
        /*0078*/ 	.word	0xffffffff


	//   ....[2]....
        /*007c*/ 	.word	0xffffffff


	//   ....[3]....
        /*0080*/ 	.word	0xffffffff


	//   ....[4]....
        /*0084*/ 	.word	0xffffffff


	//   ....[5]....
        /*0088*/ 	.word	0xffffffff


	//----- nvinfo : EIATTR_COOP_GROUP_INSTR_OFFSETS
	.align		4
.L_31:
        /*008c*/ 	.byte	0x04, 0x28
        /*008e*/ 	.short	(.L_33 - .L_32)


	//   ....[0]....
.L_32:
        /*0090*/ 	.word	0x00000070


	//   ....[1]....
        /*0094*/ 	.word	0x00000080


	//   ....[2]....
        /*0098*/ 	.word	0x00000140


	//   ....[3]....
        /*009c*/ 	.word	0x00000330


	//   ....[4]....
        /*00a0*/ 	.word	0x00000370


	//   ....[5]....
        /*00a4*/ 	.word	0x000003c0


	//----- nvinfo : EIATTR_REG_RECONFIG
	.align		4
.L_33:
        /*00a8*/ 	.byte	0x01, 0x54
	.zero		2


	//----- nvinfo : EIATTR_SYSCALL_OFFSETS
	.align		4
        /*00ac*/ 	.byte	0x04, 0x46
        /*00ae*/ 	.short	(.L_35 - .L_34)


	//   ....[0]....
.L_34:
        /*00b0*/ 	.word	0x00001680


	//----- nvinfo : EIATTR_MBARRIER_INSTR_OFFSETS
	.align		4
.L_35:
        /*00b4*/ 	.byte	0x04, 0x39
        /*00b6*/ 	.short	(.L_37 - .L_36)


	//   ....[0]....
.L_36:
        /*00b8*/ 	.word	0x00000240
        /*00bc*/ 	.word	0x000000ff
        /*00c0*/ 	.word	0x00000000
        /*00c4*/ 	.short	0x0100
        /*00c6*/ 	.byte	0x08
	.zero		1


	//   ....[1]....
        /*00c8*/ 	.word	0x00000250
        /*00cc*/ 	.word	0x000000ff
        /*00d0*/ 	.word	0x00000038
        /*00d4*/ 	.short	0x0100
        /*00d6*/ 	.byte	0x08
	.zero		1


	//   ....[2]....
        /*00d8*/ 	.word	0x00000260
        /*00dc*/ 	.word	0x000000ff
        /*00e0*/ 	.word	0x00000008
        /*00e4*/ 	.short	0x0100
        /*00e6*/ 	.byte	0x08
	.zero		1


	//   ....[3]....
        /*00e8*/ 	.word	0x00000270
        /*00ec*/ 	.word	0x000000ff
        /*00f0*/ 	.word	0x00000040
        /*00f4*/ 	.short	0x0100
        /*00f6*/ 	.byte	0x08
	.zero		1


	//   ....[4]....
        /*00f8*/ 	.word	0x00000280
        /*00fc*/ 	.word	0x000000ff
        /*0100*/ 	.word	0x00000010
        /*0104*/ 	.short	0x0100
        /*0106*/ 	.byte	0x08
	.zero		1


	//   ....[5]....
        /*0108*/ 	.word	0x00000290
        /*010c*/ 	.word	0x000000ff
        /*0110*/ 	.word	0x00000048
        /*0114*/ 	.short	0x0100
        /*0116*/ 	.byte	0x08
	.zero		1


	//   ....[6]....
        /*0118*/ 	.word	0x000002a0
        /*011c*/ 	.word	0x000000ff
        /*0120*/ 	.word	0x00000018
        /*0124*/ 	.short	0x0100
        /*0126*/ 	.byte	0x08
	.zero		1


	//   ....[7]....
        /*0128*/ 	.word	0x000002b0
        /*012c*/ 	.word	0x000000ff
        /*0130*/ 	.word	0x00000050
        /*0134*/ 	.short	0x0100
        /*0136*/ 	.byte	0x08
	.zero		1


	//   ....[8]....
        /*0138*/ 	.word	0x000002c0
        /*013c*/ 	.word	0x000000ff
        /*0140*/ 	.word	0x00000020
        /*0144*/ 	.short	0x0100
        /*0146*/ 	.byte	0x08
	.zero		1


	//   ....[9]....
        /*0148*/ 	.word	0x000002d0
        /*014c*/ 	.word	0x000000ff
        /*0150*/ 	.word	0x00000058
        /*0154*/ 	.short	0x0100
        /*0156*/ 	.byte	0x08
	.zero		1


	//   ....[10]....
        /*0158*/ 	.word	0x000002e0
        /*015c*/ 	.word	0x000000ff
        /*0160*/ 	.word	0x00000028
        /*0164*/ 	.short	0x0100
        /*0166*/ 	.byte	0x08
	.zero		1


	//   ....[11]....
        /*0168*/ 	.word	0x000002f0
        /*016c*/ 	.word	0x000000ff
        /*0170*/ 	.word	0x00000060
        /*0174*/ 	.short	0x0100
        /*0176*/ 	.byte	0x08
	.zero		1


	//   ....[12]....
        /*0178*/ 	.word	0x00000300
        /*017c*/ 	.word	0x000000ff
        /*0180*/ 	.word	0x00000030
        /*0184*/ 	.short	0x0100
        /*0186*/ 	.byte	0x08
	.zero		1


	//   ....[13]....
        /*0188*/ 	.word	0x00000310
        /*018c*/ 	.word	0x000000ff
        /*0190*/ 	.word	0x00000068
        /*0194*/ 	.short	0x0100
        /*0196*/ 	.byte	0x08
	.zero		1


	//   ....[14]....
        /*0198*/ 	.word	0x00000610
        /*019c*/ 	.word	0x000000ff
        /*01a0*/ 	.word	0x000000a0
        /*01a4*/ 	.short	0x0100
        /*01a6*/ 	.byte	0x08
	.zero		1


	//   ....[15]....
        /*01a8*/ 	.word	0x00000680
        /*01ac*/ 	.word	0x000000ff
        /*01b0*/ 	.word	0x000000a8
        /*01b4*/ 	.short	0x0100
        /*01b6*/ 	.byte	0x08
	.zero		1


	//   ....[16]....
        /*01b8*/ 	.word	0x000006a0
        /*01bc*/ 	.word	0x000000ff
        /*01c0*/ 	.word	0x00000080
        /*01c4*/ 	.short	0x0100
        /*01c6*/ 	.byte	0x09
	.zero		1


	//   ....[17]....
        /*01c8*/ 	.word	0x000006b0
        /*01cc*/ 	.word	0x000000ff
        /*01d0*/ 	.word	0x00000088
        /*01d4*/ 	.short	0x0100
        /*01d6*/ 	.byte	0x09
	.zero		1


	//   ....[18]....
        /*01d8*/ 	.word	0x000006c0
        /*01dc*/ 	.word	0x000000ff
        /*01e0*/ 	.word	0x00000090
        /*01e4*/ 	.short	0x0100
        /*01e6*/ 	.byte	0x09
	.zero		1


	//   ....[19]....
        /*01e8*/ 	.word	0x000006d0
        /*01ec*/ 	.word	0x000000ff
        /*01f0*/ 	.word	0x00000098
        /*01f4*/ 	.short	0x0100
        /*01f6*/ 	.byte	0x09
	.zero		1


	//   ....[20]....
        /*01f8*/ 	.word	0x00001560
        /*01fc*/ 	.word	0x0000003d
        /*0200*/ 	.word	0x00000000
        /*0204*/ 	.short	0x010a
        /*0206*/ 	.byte	0x2a
	.zero		1


	//   ....[21]....
        /*0208*/ 	.word	0x00001700
        /*020c*/ 	.word	0x00000003
        /*0210*/ 	.word	0x00000000
        /*0214*/ 	.short	0x010a
        /*0216*/ 	.byte	0x3f
	.zero		1


	//   ....[22]....
        /*0218*/ 	.word	0x00001740
        /*021c*/ 	.word	0x00000003
        /*0220*/ 	.word	0x00000000
        /*0224*/ 	.short	0x010a
        /*0226*/ 	.byte	0x3f
	.zero		1


	//   ....[23]....
        /*0228*/ 	.word	0x00001940
        /*022c*/ 	.word	0x000000ff
        /*0230*/ 	.word	0x00000000
        /*0234*/ 	.short	0x010a
        /*0236*/ 	.byte	0x04
	.zero		1


	//   ....[24]....
        /*0238*/ 	.word	0x00001980
        /*023c*/ 	.word	0x000000ff
        /*0240*/ 	.word	0x00000000
        /*0244*/ 	.short	0x010a
        /*0246*/ 	.byte	0x04
	.zero		1


	//   ....[25]....
        /*0248*/ 	.word	0x00001ae0
        /*024c*/ 	.word	0x000000ff
        /*0250*/ 	.word	0x00000000
        /*0254*/ 	.short	0x0101
        /*0256*/ 	.byte	0x04
	.zero		1


	//   ....[26]....
        /*0258*/ 	.word	0x00001bd0
        /*025c*/ 	.word	0x0000003e
        /*0260*/ 	.word	0x00000000
        /*0264*/ 	.short	0x0101
        /*0266*/ 	.byte	0x2f
	.zero		1


	//   ....[27]....
        /*0268*/ 	.word	0x00001cc0
        /*026c*/ 	.word	0x000000ff
        /*0270*/ 	.word	0x00000000
        /*0274*/ 	.short	0x0101
        /*0276*/ 	.byte	0x04
	.zero		1


	//   ....[28]....
        /*0278*/ 	.word	0x00001d70
        /*027c*/ 	.word	0x0000003d
        /*0280*/ 	.word	0x00000010
        /*0284*/ 	.short	0x010a
        /*0286*/ 	.byte	0x2a
	.zero		1


	//   ....[29]....
        /*0288*/ 	.word	0x000041d0
        /*028c*/ 	.word	0x00000040
        /*0290*/ 	.word	0x00000000
        /*0294*/ 	.short	0x0101
        /*0296*/ 	.byte	0x2f
	.zero		1


	//   ....[30]....
        /*0298*/ 	.word	0x00004b30
        /*029c*/ 	.word	0x0000000a
        /*02a0*/ 	.word	0x00000038
        /*02a4*/ 	.short	0x010a
        /*02a6*/ 	.byte	0x3f
	.zero		1


	//   ....[31]....
        /*02a8*/ 	.word	0x00004f00
        /*02ac*/ 	.word	0x00000008
        /*02b0*/ 	.word	0x000000a8
        /*02b4*/ 	.short	0x0101
        /*02b6*/ 	.byte	0x3f
	.zero		1


	//   ....[32]....
        /*02b8*/ 	.word	0x00005650
        /*02bc*/ 	.word	0x00000009
        /*02c0*/ 	.word	0x00000000
        /*02c4*/ 	.short	0x010a
        /*02c6*/ 	.byte	0x3f
	.zero		1


	//   ....[33]....
        /*02c8*/ 	.word	0x000056d0
        /*02cc*/ 	.word	0x00000008
        /*02d0*/ 	.word	0x00000000
        /*02d4*/ 	.short	0x010a
        /*02d6*/ 	.byte	0x3f
	.zero		1


	//   ....[34]....
        /*02d8*/ 	.word	0x00005760
        /*02dc*/ 	.word	0x00000009
        /*02e0*/ 	.word	0x00000000
        /*02e4*/ 	.short	0x010a
        /*02e6*/ 	.byte	0x3f
	.zero		1


	//   ....[35]....
        /*02e8*/ 	.word	0x000057f0
        /*02ec*/ 	.word	0x00000008
        /*02f0*/ 	.word	0x00000000
        /*02f4*/ 	.short	0x010a
        /*02f6*/ 	.byte	0x3f
	.zero		1


	//   ....[36]....
        /*02f8*/ 	.word	0x00005880
        /*02fc*/ 	.word	0x00000009
        /*0300*/ 	.word	0x00000000
        /*0304*/ 	.short	0x010a
        /*0306*/ 	.byte	0x3f
	.zero		1


	//   ....[37]....
        /*0308*/ 	.word	0x00005910
        /*030c*/ 	.word	0x00000006
        /*0310*/ 	.word	0x00000000
        /*0314*/ 	.short	0x010a
        /*0316*/ 	.byte	0x3f
	.zero		1


	//   ....[38]....
        /*0318*/ 	.word	0x000059a0
        /*031c*/ 	.word	0x00000003
        /*0320*/ 	.word	0x00000000
        /*0324*/ 	.short	0x010a
        /*0326*/ 	.byte	0x3f
	.zero		1


	//   ....[39]....
        /*0328*/ 	.word	0x00005a00
        /*032c*/ 	.word	0x0000003f
        /*0330*/ 	.word	0x00000000
        /*0334*/ 	.short	0x010a
        /*0336*/ 	.byte	0x3f
	.zero		1


	//   ....[40]....
        /*0338*/ 	.word	0x00005a50
        /*033c*/ 	.word	0x00000003
        /*0340*/ 	.word	0x00000000
        /*0344*/ 	.short	0x010a
        /*0346*/ 	.byte	0x3f
	.zero		1


	//   ....[41]....
        /*0348*/ 	.word	0x00005ab0
        /*034c*/ 	.word	0x00000004
        /*0350*/ 	.word	0x00000000
        /*0354*/ 	.short	0x010a
        /*0356*/ 	.byte	0x3f
	.zero		1


	//   ....[42]....
        /*0358*/ 	.word	0x00005b00
        /*035c*/ 	.word	0x0000003f
        /*0360*/ 	.word	0x00000010
        /*0364*/ 	.short	0x010a
        /*0366*/ 	.byte	0x3f
	.zero		1


	//   ....[43]....
        /*0368*/ 	.word	0x00005bd0
        /*036c*/ 	.word	0x0000000a
        /*0370*/ 	.word	0x00000038
        /*0374*/ 	.short	0x010a
        /*0376*/ 	.byte	0x3f
	.zero		1


	//   ....[44]....
        /*0378*/ 	.word	0x00005ca0
        /*037c*/ 	.word	0x00000009
        /*0380*/ 	.word	0x00000000
        /*0384*/ 	.short	0x010a
        /*0386*/ 	.byte	0x3f
	.zero		1


	//   ....[45]....
        /*0388*/ 	.word	0x00005cf0
        /*038c*/ 	.word	0x00000008
        /*0390*/ 	.word	0x00000000
        /*0394*/ 	.short	0x010a
        /*0396*/ 	.byte	0x3f
	.zero		1


	//   ....[46]....
        /*0398*/ 	.word	0x00005d40
        /*039c*/ 	.word	0x00000009
        /*03a0*/ 	.word	0x00000000
        /*03a4*/ 	.short	0x010a
        /*03a6*/ 	.byte	0x3f
	.zero		1


	//   ....[47]....
        /*03a8*/ 	.word	0x00005d90
        /*03ac*/ 	.word	0x00000008
        /*03b0*/ 	.word	0x00000000
        /*03b4*/ 	.short	0x010a
        /*03b6*/ 	.byte	0x3f
	.zero		1


	//   ....[48]....
        /*03b8*/ 	.word	0x00005de0
        /*03bc*/ 	.word	0x00000009
        /*03c0*/ 	.word	0x00000000
        /*03c4*/ 	.short	0x010a
        /*03c6*/ 	.byte	0x3f
	.zero		1


	//   ....[49]....
        /*03c8*/ 	.word	0x00005e30
        /*03cc*/ 	.word	0x00000006
        /*03d0*/ 	.word	0x00000000
        /*03d4*/ 	.short	0x010a
        /*03d6*/ 	.byte	0x3f
	.zero		1


	//----- nvinfo : EIATTR_NUM_MBARRIERS
	.align		4
.L_37:
        /*03d8*/ 	.byte	0x03, 0x38
        /*03da*/ 	.short	0x0014


	//----- nvinfo : EIATTR_EXIT_INSTR_OFFSETS
	.align		4
        /*03dc*/ 	.byte	0x04, 0x1c
        /*03de*/ 	.short	(.L_39 - .L_38)


	//   ....[0]....
.L_38:
        /*03e0*/ 	.word	0x00001200


	//   ....[1]....
        /*03e4*/ 	.word	0x00001260


	//   ....[2]....
        /*03e8*/ 	.word	0x00004860


	//   ....[3]....
        /*03ec*/ 	.word	0x00004890


	//   ....[4]....
        /*03f0*/ 	.word	0x000059f0


	//----- nvinfo : EIATTR_MAX_THREADS
	.align		4
.L_39:
        /*03f4*/ 	.byte	0x04, 0x05
        /*03f6*/ 	.short	(.L_41 - .L_40)
.L_40:
        /*03f8*/ 	.word	0x00000180
        /*03fc*/ 	.word	0x00000001
        /*0400*/ 	.word	0x00000001


	//----- nvinfo : EIATTR_CRS_STACK_SIZE
	.align		4
.L_41:
        /*0404*/ 	.byte	0x04, 0x1e
        /*0406*/ 	.short	(.L_43 - .L_42)
.L_42:
        /*0408*/ 	.word	0x00000000


	//----- nvinfo : EIATTR_CBANK_PARAM_SIZE
	.align		4
.L_43:
        /*040c*/ 	.byte	0x03, 0x19
        /*040e*/ 	.short	0x0470


	//----- nvinfo : EIATTR_PARAM_CBANK
	.align		4
        /*0410*/ 	.byte	0x04, 0x0a
        /*0412*/ 	.short	(.L_45 - .L_44)
	.align		4
.L_44:
        /*0414*/ 	.word	index@(.nv.constant0._ZN7cutlass13device_kernelINS_4gemm6kernel13GemmUniversalIN4cute5tupleIJiiiiEEENS1_10collective13CollectiveMmaINS1_34MainloopSm90TmaGmmaWarpSpecializedILi7ENS5_IJNS4_1CILi1EEESB_SB_EEENS1_32KernelTmaWarpSpecializedPingpongEEENS5_IJNSA_ILi64EEESF_NSA_ILi32EEEEEENS_10bfloat16_tENS5_IJlSB_lEEESI_SJ_NS4_8TiledMMAINS4_8MMA_AtomIJNS4_4SM904GMMA27MMA_64x64x16_F32BF16BF16_SSILNSN_5MajorE0ELSP_0ELNSN_7ScaleInE1ELSQ_1EEEEEENS4_6LayoutISC_NS5_IJNSA_ILi0EEESU_SU_EEEEENS5_IJNS4_10UnderscoreESX_SX_EEEEENS4_13SM90_TMA_LOADENS4_14ComposedLayoutINS4_7SwizzleILi2ELi4ELi3EEENS4_18smem_ptr_flag_bitsILi16EEENST_INS5_IJNSA_ILi8EEESG_EEENS5_IJSG_SB_EEEEEEEvNS4_8identityES10_S1A_vS1B_EENS_8epilogue10collective6detail29Sm90TmaWarpSpecializedAdapterINS1E_15DefaultEpilogueISI_SJ_SJ_NS1D_6thread17LinearCombinationISI_Li1EffLNS1I_9ScaleType4KindE0ELNS_15FloatRoundStyleE2ESI_EENS1_15EpilogueDefaultEEEEEvvEEEEvNT_6ParamsE)
        /*0418*/ 	.short	0x0210
        /*041a*/ 	.short	0x0470


	//----- nvinfo : EIATTR_SW_WAR
	.align		4
.L_45:
        /*041c*/ 	.byte	0x04, 0x36
        /*041e*/ 	.short	(.L_47 - .L_46)
.L_46:
        /*0420*/ 	.word	0x00000008
.L_47:


//--------------------- .nv.callgraph             --------------------------
	.section	.nv.callgraph,"",@"SHT_CUDA_CALLGRAPH"
	.align	4
	.sectionentsize	8
	.align		4
        /*0000*/ 	.word	0x00000000
	.align		4
        /*0004*/ 	.word	0xffffffff
	.align		4
        /*0008*/ 	.word	index@(_ZN7cutlass13device_kernelINS_4gemm6kernel13GemmUniversalIN4cute5tupleIJiiiiEEENS1_10collective13CollectiveMmaINS1_34MainloopSm90TmaGmmaWarpSpecializedILi7ENS5_IJNS4_1CILi1EEESB_SB_EEENS1_32KernelTmaWarpSpecializedPingpongEEENS5_IJNSA_ILi64EEESF_NSA_ILi32EEEEEENS_10bfloat16_tENS5_IJlSB_lEEESI_SJ_NS4_8TiledMMAINS4_8MMA_AtomIJNS4_4SM904GMMA27MMA_64x64x16_F32BF16BF16_SSILNSN_5MajorE0ELSP_0ELNSN_7ScaleInE1ELSQ_1EEEEEENS4_6LayoutISC_NS5_IJNSA_ILi0EEESU_SU_EEEEENS5_IJNS4_10UnderscoreESX_SX_EEEEENS4_13SM90_TMA_LOADENS4_14ComposedLayoutINS4_7SwizzleILi2ELi4ELi3EEENS4_18smem_ptr_flag_bitsILi16EEENST_INS5_IJNSA_ILi8EEESG_EEENS5_IJSG_SB_EEEEEEEvNS4_8identityES10_S1A_vS1B_EENS_8epilogue10collective6detail29Sm90TmaWarpSpecializedAdapterINS1E_15DefaultEpilogueISI_SJ_SJ_NS1D_6thread17LinearCombinationISI_Li1EffLNS1I_9ScaleType4KindE0ELNS_15FloatRoundStyleE2ESI_EENS1_15EpilogueDefaultEEEEEvvEEEEvNT_6ParamsE)
	.align		4
        /*000c*/ 	.word	index@(__assertfail)
	.align		4
        /*0010*/ 	.word	0x00000000
	.align		4
        /*0014*/ 	.word	0xfffffffe
	.align		4
        /*0018*/ 	.word	0x00000000
	.align		4
        /*001c*/ 	.word	0xfffffffd
	.align		4
        /*0020*/ 	.word	0x00000000
	.align		4
        /*0024*/ 	.word	0xfffffffc


//--------------------- .nv.constant4             --------------------------
	.section	.nv.constant4,"a",@progbits
	.align	8
	.align		8
.nv.constant4:
        /*0000*/ 	.dword	__assertfail
	.align		8
        /*0008*/ 	.dword	__unnamed_1
	.align		8
        /*0010*/ 	.dword	_ZN40_INTERNAL_03eedec5_4_k_cu_86b24d59_224134cuda3std3__45__cpo5beginE
	.align		8
        /*0018*/ 	.dword	_ZN40_INTERNAL_03eedec5_4_k_cu_86b24d59_224134cuda3std3__45__cpo3endE
	.align		8
        /*0020*/ 	.dword	_ZN40_INTERNAL_03eedec5_4_k_cu_86b24d59_224134cuda3std3__45__cpo6cbeginE
	.align		8
        /*0028*/ 	.dword	_ZN40_INTERNAL_03eedec5_4_k_cu_86b24d59_224134cuda3std3__45__cpo4cendE
	.align		8
        /*0030*/ 	.dword	_ZN40_INTERNAL_03eedec5_4_k_cu_86b24d59_224134cuda3std3__442_GLOBAL__N__03eedec5_4_k_cu_86b24d59_224136ignoreE
	.align		8
        /*0038*/ 	.dword	_ZN40_INTERNAL_03eedec5_4_k_cu_86b24d59_224134cuda3std3__419piecewise_constructE
	.align		8
        /*0040*/ 	.dword	_ZN40_INTERNAL_03eedec5_4_k_cu_86b24d59_224134cuda3std3__48in_placeE
	.align		8
        /*0048*/ 	.dword	_ZN40_INTERNAL_03eedec5_4_k_cu_86b24d59_224134cuda3std6ranges3__45__cpo4swapE
	.align		8
        /*0050*/ 	.dword	_ZN40_INTERNAL_03eedec5_4_k_cu_86b24d59_224134cuda3std6ranges3__45__cpo9iter_moveE
	.align		8
        /*0058*/ 	.dword	_ZN40_INTERNAL_03eedec5_4_k_cu_86b24d59_224134cute7productE
	.align		8
        /*0060*/ 	.dword	_ZN40_INTERNAL_03eedec5_4_k_cu_86b24d59_224134cute1_E
	.align		8
        /*0068*/ 	.dword	$str$22
	.align		8
        /*0070*/ 	.dword	$str$23


//--------------------- .text._ZN7cutlass13device_kernelINS_4gemm6kernel13GemmUniversalIN4cute5tupleIJiiiiEEENS1_10collective13CollectiveMmaINS1_34MainloopSm90TmaGmmaWarpSpecializedILi7ENS5_IJNS4_1CILi1EEESB_SB_EEENS1_32KernelTmaWarpSpecializedPingpongEEENS5_IJNSA_ILi64EEESF_NSA_ILi32EEEEEENS_10bfloat16_tENS5_IJlSB_lEEESI_SJ_NS4_8TiledMMAINS4_8MMA_AtomIJNS4_4SM904GMMA27MMA_64x64x16_F32BF16BF16_SSILNSN_5MajorE0ELSP_0ELNSN_7ScaleInE1ELSQ_1EEEEEENS4_6LayoutISC_NS5_IJNSA_ILi0EEESU_SU_EEEEENS5_IJNS4_10UnderscoreESX_SX_EEEEENS4_13SM90_TMA_LOADENS4_14ComposedLayoutINS4_7SwizzleILi2ELi4ELi3EEENS4_18smem_ptr_flag_bitsILi16EEENST_INS5_IJNSA_ILi8EEESG_EEENS5_IJSG_SB_EEEEEEEvNS4_8identityES10_S1A_vS1B_EENS_8epilogue10collective6detail29Sm90TmaWarpSpecializedAdapterINS1E_15DefaultEpilogueISI_SJ_SJ_NS1D_6thread17LinearCombinationISI_Li1EffLNS1I_9ScaleType4KindE0ELNS_15FloatRoundStyleE2ESI_EENS1_15EpilogueDefaultEEEEEvvEEEEvNT_6ParamsE --------------------------
	.section	.text._ZN7cutlass13device_kernelINS_4gemm6kernel13GemmUniversalIN4cute5tupleIJiiiiEEENS1_10collective13CollectiveMmaINS1_34MainloopSm90TmaGmmaWarpSpecializedILi7ENS5_IJNS4_1CILi1EEESB_SB_EEENS1_32KernelTmaWarpSpecializedPingpongEEENS5_IJNSA_ILi64EEESF_NSA_ILi32EEEEEENS_10bfloat16_tENS5_IJlSB_lEEESI_SJ_NS4_8TiledMMAINS4_8MMA_AtomIJNS4_4SM904GMMA27MMA_64x64x16_F32BF16BF16_SSILNSN_5MajorE0ELSP_0ELNSN_7ScaleInE1ELSQ_1EEEEEENS4_6LayoutISC_NS5_IJNSA_ILi0EEESU_SU_EEEEENS5_IJNS4_10UnderscoreESX_SX_EEEEENS4_13SM90_TMA_LOADENS4_14ComposedLayoutINS4_7SwizzleILi2ELi4ELi3EEENS4_18smem_ptr_flag_bitsILi16EEENST_INS5_IJNSA_ILi8EEESG_EEENS5_IJSG_SB_EEEEEEEvNS4_8identityES10_S1A_vS1B_EENS_8epilogue10collective6detail29Sm90TmaWarpSpecializedAdapterINS1E_15DefaultEpilogueISI_SJ_SJ_NS1D_6thread17LinearCombinationISI_Li1EffLNS1I_9ScaleType4KindE0ELNS_15FloatRoundStyleE2ESI_EENS1_15EpilogueDefaultEEEEEvvEEEEvNT_6ParamsE,"ax",@progbits
	.align	128
.text._ZN7cutlass13device_kernelINS_4gemm6kernel13GemmUniversalIN4cute5tupleIJiiiiEEENS1_10collective13CollectiveMmaINS1_34MainloopSm90TmaGmmaWarpSpecializedILi7ENS5_IJNS4_1CILi1EEESB_SB_EEENS1_32KernelTmaWarpSpecializedPingpongEEENS5_IJNSA_ILi64EEESF_NSA_ILi32EEEEEENS_10bfloat16_tENS5_IJlSB_lEEESI_SJ_NS4_8TiledMMAINS4_8MMA_AtomIJNS4_4SM904GMMA27MMA_64x64x16_F32BF16BF16_SSILNSN_5MajorE0ELSP_0ELNSN_7ScaleInE1ELSQ_1EEEEEENS4_6LayoutISC_NS5_IJNSA_ILi0EEESU_SU_EEEEENS5_IJNS4_10UnderscoreESX_SX_EEEEENS4_13SM90_TMA_LOADENS4_14ComposedLayoutINS4_7SwizzleILi2ELi4ELi3EEENS4_18smem_ptr_flag_bitsILi16EEENST_INS5_IJNSA_ILi8EEESG_EEENS5_IJSG_SB_EEEEEEEvNS4_8identityES10_S1A_vS1B_EENS_8epilogue10collective6detail29Sm90TmaWarpSpecializedAdapterINS1E_15DefaultEpilogueISI_SJ_SJ_NS1D_6thread17LinearCombinationISI_Li1EffLNS1I_9ScaleType4KindE0ELNS_15FloatRoundStyleE2ESI_EENS1_15EpilogueDefaultEEEEEvvEEEEvNT_6ParamsE:
        .type           _ZN7cutlass13device_kernelINS_4gemm6kernel13GemmUniversalIN4cute5tupleIJiiiiEEENS1_10collective13CollectiveMmaINS1_34MainloopSm90TmaGmmaWarpSpecializedILi7ENS5_IJNS4_1CILi1EEESB_SB_EEENS1_32KernelTmaWarpSpecializedPingpongEEENS5_IJNSA_ILi64EEESF_NSA_ILi32EEEEEENS_10bfloat16_tENS5_IJlSB_lEEESI_SJ_NS4_8TiledMMAINS4_8MMA_AtomIJNS4_4SM904GMMA27MMA_64x64x16_F32BF16BF16_SSILNSN_5MajorE0ELSP_0ELNSN_7ScaleInE1ELSQ_1EEEEEENS4_6LayoutISC_NS5_IJNSA_ILi0EEESU_SU_EEEEENS5_IJNS4_10UnderscoreESX_SX_EEEEENS4_13SM90_TMA_LOADENS4_14ComposedLayoutINS4_7SwizzleILi2ELi4ELi3EEENS4_18smem_ptr_flag_bitsILi16EEENST_INS5_IJNSA_ILi8EEESG_EEENS5_IJSG_SB_EEEEEEEvNS4_8identityES10_S1A_vS1B_EENS_8epilogue10collective6detail29Sm90TmaWarpSpecializedAdapterINS1E_15DefaultEpilogueISI_SJ_SJ_NS1D_6thread17LinearCombinationISI_Li1EffLNS1I_9ScaleType4KindE0ELNS_15FloatRoundStyleE2ESI_EENS1_15EpilogueDefaultEEEEEvvEEEEvNT_6ParamsE,@function
        .size           _ZN7cutlass13device_kernelINS_4gemm6kernel13GemmUniversalIN4cute5tupleIJiiiiEEENS1_10collective13CollectiveMmaINS1_34MainloopSm90TmaGmmaWarpSpecializedILi7ENS5_IJNS4_1CILi1EEESB_SB_EEENS1_32KernelTmaWarpSpecializedPingpongEEENS5_IJNSA_ILi64EEESF_NSA_ILi32EEEEEENS_10bfloat16_tENS5_IJlSB_lEEESI_SJ_NS4_8TiledMMAINS4_8MMA_AtomIJNS4_4SM904GMMA27MMA_64x64x16_F32BF16BF16_SSILNSN_5MajorE0ELSP_0ELNSN_7ScaleInE1ELSQ_1EEEEEENS4_6LayoutISC_NS5_IJNSA_ILi0EEESU_SU_EEEEENS5_IJNS4_10UnderscoreESX_SX_EEEEENS4_13SM90_TMA_LOADENS4_14ComposedLayoutINS4_7SwizzleILi2ELi4ELi3EEENS4_18smem_ptr_flag_bitsILi16EEENST_INS5_IJNSA_ILi8EEESG_EEENS5_IJSG_SB_EEEEEEEvNS4_8identityES10_S1A_vS1B_EENS_8epilogue10collective6detail29Sm90TmaWarpSpecializedAdapterINS1E_15DefaultEpilogueISI_SJ_SJ_NS1D_6thread17LinearCombinationISI_Li1EffLNS1I_9ScaleType4KindE0ELNS_15FloatRoundStyleE2ESI_EENS1_15EpilogueDefaultEEEEEvvEEEEvNT_6ParamsE,(.L_x_139 - _ZN7cutlass13device_kernelINS_4gemm6kernel13GemmUniversalIN4cute5tupleIJiiiiEEENS1_10collective13CollectiveMmaINS1_34MainloopSm90TmaGmmaWarpSpecializedILi7ENS5_IJNS4_1CILi1EEESB_SB_EEENS1_32KernelTmaWarpSpecializedPingpongEEENS5_IJNSA_ILi64EEESF_NSA_ILi32EEEEEENS_10bfloat16_tENS5_IJlSB_lEEESI_SJ_NS4_8TiledMMAINS4_8MMA_AtomIJNS4_4SM904GMMA27MMA_64x64x16_F32BF16BF16_SSILNSN_5MajorE0ELSP_0ELNSN_7ScaleInE1ELSQ_1EEEEEENS4_6LayoutISC_NS5_IJNSA_ILi0EEESU_SU_EEEEENS5_IJNS4_10UnderscoreESX_SX_EEEEENS4_13SM90_TMA_LOADENS4_14ComposedLayoutINS4_7SwizzleILi2ELi4ELi3EEENS4_18smem_ptr_flag_bitsILi16EEENST_INS5_IJNSA_ILi8EEESG_EEENS5_IJSG_SB_EEEEEEEvNS4_8identityES10_S1A_vS1B_EENS_8epilogue10collective6detail29Sm90TmaWarpSpecializedAdapterINS1E_15DefaultEpilogueISI_SJ_SJ_NS1D_6thread17LinearCombinationISI_Li1EffLNS1I_9ScaleType4KindE0ELNS_15FloatRoundStyleE2ESI_EENS1_15EpilogueDefaultEEEEEvvEEEEvNT_6ParamsE)
        .other          _ZN7cutlass13device_kernelINS_4gemm6kernel13GemmUniversalIN4cute5tupleIJiiiiEEENS1_10collective13CollectiveMmaINS1_34MainloopSm90TmaGmmaWarpSpecializedILi7ENS5_IJNS4_1CILi1EEESB_SB_EEENS1_32KernelTmaWarpSpecializedPingpongEEENS5_IJNSA_ILi64EEESF_NSA_ILi32EEEEEENS_10bfloat16_tENS5_IJlSB_lEEESI_SJ_NS4_8TiledMMAINS4_8MMA_AtomIJNS4_4SM904GMMA27MMA_64x64x16_F32BF16BF16_SSILNSN_5MajorE0ELSP_0ELNSN_7ScaleInE1ELSQ_1EEEEEENS4_6LayoutISC_NS5_IJNSA_ILi0EEESU_SU_EEEEENS5_IJNS4_10UnderscoreESX_SX_EEEEENS4_13SM90_TMA_LOADENS4_14ComposedLayoutINS4_7SwizzleILi2ELi4ELi3EEENS4_18smem_ptr_flag_bitsILi16EEENST_INS5_IJNSA_ILi8EEESG_EEENS5_IJSG_SB_EEEEEEEvNS4_8identityES10_S1A_vS1B_EENS_8epilogue10collective6detail29Sm90TmaWarpSpecializedAdapterINS1E_15DefaultEpilogueISI_SJ_SJ_NS1D_6thread17LinearCombinationISI_Li1EffLNS1I_9ScaleType4KindE0ELNS_15FloatRoundStyleE2ESI_EENS1_15EpilogueDefaultEEEEEvvEEEEvNT_6ParamsE,@"STO_CUDA_ENTRY STV_DEFAULT"
_ZN7cutlass13device_kernelINS_4gemm6kernel13GemmUniversalIN4cute5tupleIJiiiiEEENS1_10collective13CollectiveMmaINS1_34MainloopSm90TmaGmmaWarpSpecializedILi7ENS5_IJNS4_1CILi1EEESB_SB_EEENS1_32KernelTmaWarpSpecializedPingpongEEENS5_IJNSA_ILi64EEESF_NSA_ILi32EEEEEENS_10bfloat16_tENS5_IJlSB_lEEESI_SJ_NS4_8TiledMMAINS4_8MMA_AtomIJNS4_4SM904GMMA27MMA_64x64x16_F32BF16BF16_SSILNSN_5MajorE0ELSP_0ELNSN_7ScaleInE1ELSQ_1EEEEEENS4_6LayoutISC_NS5_IJNSA_ILi0EEESU_SU_EEEEENS5_IJNS4_10UnderscoreESX_SX_EEEEENS4_13SM90_TMA_LOADENS4_14ComposedLayoutINS4_7SwizzleILi2ELi4ELi3EEENS4_18smem_ptr_flag_bitsILi16EEENST_INS5_IJNSA_ILi8EEESG_EEENS5_IJSG_SB_EEEEEEEvNS4_8identityES10_S1A_vS1B_EENS_8epilogue10collective6detail29Sm90TmaWarpSpecializedAdapterINS1E_15DefaultEpilogueISI_SJ_SJ_NS1D_6thread17LinearCombinationISI_Li1EffLNS1I_9ScaleType4KindE0ELNS_15FloatRoundStyleE2ESI_EENS1_15EpilogueDefaultEEEEEvvEEEEvNT_6ParamsE:
[----:B------:R-:W0:Y:S02]  /*0000*/  LDC R1, c[0x0][0x28] ;  /* 0x00000a00ff017b82 */ /* 0x000e240000000800 */
[----:B0-----:R-:W-:Y:S01]  /*0010*/  VIADD R1, R1, 0xfffffff8 ;  /* 0xfffffff801017836 */ /* 0x001fe20000000000 */
[----:B------:R-:W0:Y:S01]  /*0020*/  S2R R4, SR_TID.X ;  /* 0x0000000000047919 */ /* 0x000e220000002100 */
[----:B------:R-:W-:Y:S01]  /*0030*/  ELECT P0, URZ, PT ;  /* 0x00000000003f782f */ /* 0x000fe20003800000 */
[----:B------:R-:W-:Y:S01]  /*0040*/  BSSY B0, `(.L_x_0) ;  /* 0x000000f000007945 */ /* 0x000fe20003800000 */
[--C-:B0-----:R-:W-:Y:S02]  /*0050*/  SHF.R.U32.HI R0, RZ, 0x5, R4.reuse ;  /* 0x00000005ff007819 */ /* 0x101fe40000011604 */
[----:B------:R-:W-:-:S03]  /*0060*/  SHF.R.U32.HI R5, RZ, 0x7, R4 ;  /* 0x00000007ff057819 */ /* 0x000fc60000011604 */
[----:B------:R-:W0:Y:S04]  /*0070*/  SHFL.IDX PT, R2, R0, RZ, 0x1f ;  /* 0x00001fff00027589 */ /* 0x000e2800000e0000 */
[----:B------:R1:W2:Y:S01]  /*0080*/  SHFL.IDX PT, R8, R5, RZ, 0x1f ;  /* 0x00001fff05087589 */ /* 0x0002a200000e0000 */
[----:B0-----:R-:W-:-:S13]  /*0090*/  ISETP.NE.OR P0, PT, R2, RZ, !P0 ;  /* 0x000000ff0200720c */ /* 0x001fda0004705670 */
[----:B-12---:R-:W-:Y:S05]  /*00a0*/  @P0 BRA `(.L_x_1) ;  /* 0x0000000000200947 */ /* 0x006fea0003800000 */
[----:B------:R-:W-:Y:S02]  /*00b0*/  ULDC.64 UR4, c[0x0][0x198] ;  /* 0x0000660000047ab9 */ /* 0x000fe40000000a00 */
[----:B------:R-:W-:Y:S02]  /*00c0*/  UIADD3 UR6, UP0, UR4, 0xf0, URZ ;  /* 0x000000f004067890 */ /* 0x000fe4000ff1e03f */
[----:B------:R-:W-:Y:S02]  /*00d0*/  UIADD3 UR4, UP1, UR4, 0x1f0, URZ ;  /* 0x000001f004047890 */ /* 0x000fe4000ff3e03f */
[----:B------:R-:W-:Y:S02]  /*00e0*/  UIADD3.X UR7, URZ, UR5, URZ, UP0, !UPT ;  /* 0x000000053f077290 */ /* 0x000fe400087fe43f */
[----:B------:R-:W-:-:S07]  /*00f0*/  UIADD3.X UR5, URZ, UR5, URZ, UP1, !UPT ;  /* 0x000000053f057290 */ /* 0x000fce0008ffe43f */
[----:B------:R0:W-:Y:S02]  /*0100*/  UTMACCTL.PF [UR6] ;  /* 0x00000000060079b9 */ /* 0x0001e40008040000 */
[----:B------:R0:W-:Y:S02]  /*0110*/  UTMACCTL.PF [UR4] ;  /* 0x00000000040079b9 */ /* 0x0001e40008040000 */
[----:B0-----:R-:W-:Y:S01]  /*0120*/  NOP ;  /* 0x0000000000007918 */ /* 0x001fe20000000000 */
.L_x_1:
[----:B------:R-:W-:Y:S05]  /*0130*/  BSYNC B0 ;  /* 0x0000000000007941 */ /* 0x000fea0003800000 */
.L_x_0:
[----:B------:R-:W0:Y:S02]  /*0140*/  SHFL.IDX PT, R3, R0, RZ, 0x1f ;  /* 0x00001fff00037589 */ /* 0x000e2400000e0000 */
[----:B0-----:R-:W-:-:S13]  /*0150*/  ISETP.NE.AND P0, PT, R3, RZ, PT ;  /* 0x000000ff0300720c */ /* 0x001fda0003f05270 */
[----:B------:R-:W-:Y:S05]  /*0160*/  @P0 BRA `(.L_x_2) ;  /* 0x0000000000700947 */ /* 0x000fea0003800000 */
[----:B------:R-:W0:Y:S01]  /*0170*/  S2UR UR8, SR_CgaCtaId ;  /* 0x00000000000879c3 */ /* 0x000e220000008800 */
[----:B------:R-:W-:Y:S01]  /*0180*/  UMOV UR4, 0x400 ;  /* 0x0000040000047882 */ /* 0x000fe20000000000 */
[----:B------:R-:W-:Y:S01]  /*0190*/  UMOV UR5, 0x1 ;  /* 0x0000000100057882 */ /* 0x000fe20000000000 */
[----:B------:R-:W-:Y:S01]  /*01a0*/  UMOV UR6, 0x80 ;  /* 0x0000008000067882 */ /* 0x000fe20000000000 */
[----:B------:R-:W-:Y:S01]  /*01b0*/  ELECT P0, URZ, PT ;  /* 0x00000000003f782f */ /* 0x000fe20003800000 */
[----:B------:R-:W-:-:S04]  /*01c0*/  UIADD3 UR6, -UR6, 0x100000, URZ ;  /* 0x0010000006067890 */ /* 0x000fc8000fffe13f */
[----:B------:R-:W-:Y:S02]  /*01d0*/  USHF.L.U32 UR7, UR6, 0xb, URZ ;  /* 0x0000000b06077899 */ /* 0x000fe4000800063f */
[----:B------:R-:W-:Y:S02]  /*01e0*/  USHF.L.U32 UR6, UR6, 0x1, URZ ;  /* 0x0000000106067899 */ /* 0x000fe4000800063f */
[----:B0-----:R-:W-:Y:S02]  /*01f0*/  ULEA UR8, UR8, UR4, 0x18 ;  /* 0x0000000408087291 */ /* 0x001fe4000f8ec03f */
[----:B------:R-:W-:-:S04]  /*0200*/  UIADD3 UR4, -UR5, 0x100000, URZ ;  /* 0x0010000005047890 */ /* 0x000fc8000fffe13f */
[----:B------:R-:W-:Y:S02]  /*0210*/  USHF.L.U32 UR5, UR4, 0xb, URZ ;  /* 0x0000000b04057899 */ /* 0x000fe4000800063f */
[----:B------:R-:W-:Y:S01]  /*0220*/  USHF.L.U32 UR4, UR4, 0x1, URZ ;  /* 0x0000000104047899 */ /* 0x000fe2000800063f */
[----:B------:R-:W0:Y:S11]  /*0230*/  FENCE.VIEW.ASYNC.S ;  /* 0x00000000000073c6 */ /* 0x000e360000000000 */
[----:B0-----:R0:W1:Y:S01]  /*0240*/  SYNCS.EXCH.64 URZ, [UR8], UR4 ;  /* 0x00000004083f75b2 */ /* 0x0010620008000100 */
[----:B------:R0:W2:Y:S01]  /*0250*/  SYNCS.EXCH.64 URZ, [UR8+0x38], UR6 ;  /* 0x00003806083f75b2 */ /* 0x0000a20008000100 */
[----:B------:R0:W3:Y:S01]  /*0260*/  SYNCS.EXCH.64 URZ, [UR8+0x8], UR4 ;  /* 0x00000804083f75b2 */ /* 0x0000e20008000100 */
[----:B------:R0:W4:Y:S01]  /*0270*/  SYNCS.EXCH.64 URZ, [UR8+0x40], UR6 ;  /* 0x00004006083f75b2 */ /* 0x0001220008000100 */
[----:B------:R0:W0:Y:S01]  /*0280*/  SYNCS.EXCH.64 URZ, [UR8+0x10], UR4 ;  /* 0x00001004083f75b2 */ /* 0x0000220008000100 */
        /* <DEDUP_REMOVED lines=9> */
[----:B------:R-:W-:Y:S01]  /*0320*/  NOP ;  /* 0x0000000000007918 */ /* 0x000fe20000000000 */
.L_x_2:
[----:B------:R-:W5:Y:S01]  /*0330*/  SHFL.IDX PT, R6, R0, RZ, 0x1f ;  /* 0x00001fff00067589 */ /* 0x000f6200000e0000 */
[----:B------:R-:W-:Y:S01]  /*0340*/  ELECT P0, URZ, PT ;  /* 0x00000000003f782f */ /* 0x000fe20003800000 */
[----:B------:R-:W-:Y:S01]  /*0350*/  NOP ;  /* 0x0000000000007918 */ /* 0x000fe20000000000 */
[----:B------:R-:W-:Y:S01]  /*0360*/  ELECT P1, URZ, PT ;  /* 0x00000000003f782f */ /* 0x000fe20003820000 */
[----:B------:R-:W1:Y:S01]  /*0370*/  SHFL.IDX PT, R3, R0, RZ, 0x1f ;  /* 0x00001fff00037589 */ /* 0x000e6200000e0000 */
[----:B0-----:R-:W-:Y:S01]  /*0380*/  UMOV UR4, 0x20 ;  /* 0x0000002000047882 */ /* 0x001fe20000000000 */
[----:B------:R-:W-:Y:S01]  /*0390*/  UMOV UR11, 0x80 ;  /* 0x00000080000b7882 */ /* 0x000fe20000000000 */
[----:B------:R-:W-:Y:S01]  /*03a0*/  NOP ;  /* 0x0000000000007918 */ /* 0x000fe20000000000 */
[C---:B------:R-:W-:Y:S01]  /*03b0*/  VIADD R33, R8.reuse, 0xffffffff ;  /* 0xffffffff08217836 */ /* 0x040fe20000000000 */
[----:B------:R-:W0:Y:S01]  /*03c0*/  SHFL.IDX PT, R5, R5, RZ, 0x1f ;  /* 0x00001fff05057589 */ /* 0x000e2200000e0000 */
[----:B------:R-:W-:Y:S01]  /*03d0*/  ULDC.64 UR36, c[0x0][0x208] ;  /* 0x0000820000247ab9 */ /* 0x000fe20000000a00 */
[----:B------:R-:W-:-:S02]  /*03e0*/  ISETP.NE.AND P2, PT, R8, RZ, PT ;  /* 0x000000ff0800720c */ /* 0x000fc40003f45270 */
[----:B------:R-:W-:Y:S02]  /*03f0*/  ISETP.GE.U32.AND P3, PT, R33, 0x2, PT ;  /* 0x000000022100780c */ /* 0x000fe40003f66070 */
[----:B-----5:R-:W-:Y:S02]  /*0400*/  ISETP.NE.OR P0, PT, R6, RZ, !P0 ;  /* 0x000000ff0600720c */ /* 0x020fe40004705670 */
[----:B-1----:R-:W-:Y:S02]  /*0410*/  ISETP.NE.OR P1, PT, R3, RZ, !P1 ;  /* 0x000000ff0300720c */ /* 0x002fe40004f25670 */
[----:B------:R-:W-:-:S04]  /*0420*/  SHF.R.S32.HI R3, RZ, 0x1f, R2 ;  /* 0x0000001fff037819 */ /* 0x000fc80000011402 */
[----:B------:R-:W-:-:S05]  /*0430*/  LEA.HI R3, R3, R2, RZ, 0x2 ;  /* 0x0000000203037211 */ /* 0x000fca00078f10ff */
[----:B------:R-:W-:Y:S01]  /*0440*/  VOTEU.ALL UP0, P0 ;  /* 0x00000000003f7886 */ /* 0x000fe20000000000 */
[----:B------:R-:W-:Y:S01]  /*0450*/  LOP3.LUT R3, R3, 0xfffffffc, RZ, 0xc0, !PT ;  /* 0xfffffffc03037812 */ /* 0x000fe200078ec0ff */
[----:B------:R-:W-:-:S03]  /*0460*/  VOTEU.ALL UP1, P1 ;  /* 0x00000000003f7886 */ /* 0x000fc60000820000 */
[----:B------:R-:W1:Y:S01]  /*0470*/  @!UP0 S2UR UR7, SR_CgaCtaId ;  /* 0x00000000000789c3 */ /* 0x000e620000008800 */
[----:B------:R-:W-:Y:S01]  /*0480*/  @!UP0 UMOV UR6, 0x400 ;  /* 0x0000040000068882 */ /* 0x000fe20000000000 */
[----:B------:R-:W-:-:S04]  /*0490*/  @!UP0 UIADD3 UR4, -UR4, 0x100000, URZ ;  /* 0x0010000004048890 */ /* 0x000fc8000fffe13f */
[----:B------:R-:W-:Y:S02]  /*04a0*/  @!UP0 USHF.L.U32 UR5, UR4, 0xb, URZ ;  /* 0x0000000b04058899 */ /* 0x000fe4000800063f */
[----:B------:R-:W-:Y:S01]  /*04b0*/  @!UP0 USHF.L.U32 UR4, UR4, 0x1, URZ ;  /* 0x0000000104048899 */ /* 0x000fe2000800063f */
[----:B------:R-:W-:Y:S01]  /*04c0*/  IMAD.IADD R0, R2, 0x1, -R3 ;  /* 0x0000000102007824 */ /* 0x000fe200078e0a03 */
[----:B------:R-:W-:Y:S01]  /*04d0*/  @!UP1 UMOV UR9, 0x400 ;  /* 0x0000040000099882 */ /* 0x000fe20000000000 */
[----:B------:R-:W-:Y:S01]  /*04e0*/  VOTEU.ALL UP2, P1 ;  /* 0x00000000003f7886 */ /* 0x000fe20000840000 */
[----:B------:R-:W-:Y:S01]  /*04f0*/  VOTEU.ALL UP3, P1 ;  /* 0x00000000003f7886 */ /* 0x000fe20000860000 */
[----:B------:R-:W-:Y:S01]  /*0500*/  VOTEU.ALL UP4, P1 ;  /* 0x00000000003f7886 */ /* 0x000fe20000880000 */
[----:B------:R-:W5:Y:S01]  /*0510*/  @!UP1 S2UR UR10, SR_CgaCtaId ;  /* 0x00000000000a99c3 */ /* 0x000f620000008800 */
[----:B------:R-:W-:Y:S01]  /*0520*/  VOTEU.ALL UP5, P1 ;  /* 0x00000000003f7886 */ /* 0x000fe200008a0000 */
[----:B------:R-:W-:-:S04]  /*0530*/  SHF.R.S32.HI R3, RZ, 0x1f, R4 ;  /* 0x0000001fff037819 */ /* 0x000fc80000011404 */
[----:B------:R-:W-:-:S04]  /*0540*/  LEA.HI R3, R3, R4, RZ, 0x7 ;  /* 0x0000000403037211 */ /* 0x000fc800078f38ff */
[----:B------:R-:W-:-:S05]  /*0550*/  LOP3.LUT R3, R3, 0xffffff80, RZ, 0xc0, !PT ;  /* 0xffffff8003037812 */ /* 0x000fca00078ec0ff */
[----:B------:R-:W-:Y:S01]  /*0560*/  IMAD.IADD R3, R4, 0x1, -R3 ;  /* 0x0000000104037824 */ /* 0x000fe200078e0a03 */
[----:B-1----:R-:W-:Y:S02]  /*0570*/  @!UP0 ULEA UR8, UR7, UR6, 0x18 ;  /* 0x0000000607088291 */ /* 0x002fe4000f8ec03f */
[----:B------:R-:W-:-:S04]  /*0580*/  @!UP1 UIADD3 UR6, -UR11, 0x100000, URZ ;  /* 0x001000000b069890 */ /* 0x000fc8000fffe13f */
[----:B------:R-:W-:Y:S02]  /*0590*/  @!UP1 USHF.L.U32 UR7, UR6, 0xb, URZ ;  /* 0x0000000b06079899 */ /* 0x000fe4000800063f */
[----:B------:R-:W-:Y:S01]  /*05a0*/  @!UP1 USHF.L.U32 UR6, UR6, 0x1, URZ ;  /* 0x0000000106069899 */ /* 0x000fe2000800063f */
[----:B------:R-:W-:Y:S01]  /*05b0*/  VOTEU.ALL UP0, P0 ;  /* 0x00000000003f7886 */ /* 0x000fe20000000000 */
[----:B-----5:R-:W-:Y:S01]  /*05c0*/  @!UP1 ULEA UR9, UR10, UR9, 0x18 ;  /* 0x000000090a099291 */ /* 0x020fe2000f8ec03f */
[----:B------:R-:W-:Y:S02]  /*05d0*/  VOTEU.ALL UP1, P0 ;  /* 0x00000000003f7886 */ /* 0x000fe40000020000 */
[----:B------:R-:W-:Y:S01]  /*05e0*/  ULDC.64 UR10, c[0x0][0x598] ;  /* 0x00016600000a7ab9 */ /* 0x000fe20000000a00 */
[----:B------:R-:W-:Y:S01]  /*05f0*/  ISETP.NE.AND P0, PT, R0, 0x3, PT ;  /* 0x000000030000780c */ /* 0x000fe20003f05270 */
[----:B------:R-:W1:Y:S02]  /*0600*/  FENCE.VIEW.ASYNC.S ;  /* 0x00000000000073c6 */ /* 0x000e640000000000 */
[----:B-1----:R1:W2:Y:S01]  /*0610*/  @!UP0 SYNCS.EXCH.64 URZ, [UR8+0xa0], UR4 ;  /* 0x0000a004083f85b2 */ /* 0x0022a20008000100 */
[----:B------:R-:W-:-:S02]  /*0620*/  ISETP.NE.U32.AND P1, PT, RZ, UR10, PT ;  /* 0x0000000aff007c0c */ /* 0x000fc4000bf25070 */
[----:B------:R-:W-:Y:S02]  /*0630*/  ISETP.EQ.OR P0, PT, R0, RZ, !P0 ;  /* 0x000000ff0000720c */ /* 0x000fe40004702670 */
[----:B------:R-:W-:Y:S02]  /*0640*/  ISETP.NE.AND.EX P1, PT, RZ, UR11, PT, P1 ;  /* 0x0000000bff007c0c */ /* 0x000fe4000bf25310 */
[----:B------:R-:W-:-:S04]  /*0650*/  ISETP.EQ.AND P0, PT, R8, RZ, P0 ;  /* 0x000000ff0800720c */ /* 0x000fc80000702270 */
[----:B------:R-:W-:-:S04]  /*0660*/  SEL R16, RZ, 0x1, !P0 ;  /* 0x00000001ff107807 */ /* 0x000fc80004000000 */
[----:B------:R-:W-:Y:S01]  /*0670*/  SEL R16, R16, 0x2, P3 ;  /* 0x0000000210107807 */ /* 0x000fe20001800000 */
[----:B------:R1:W2:Y:S01]  /*0680*/  @!UP1 SYNCS.EXCH.64 URZ, [UR8+0xa8], UR4 ;  /* 0x0000a804083f95b2 */ /* 0x0002a20008000100 */
[----:B------:R-:W-:Y:S01]  /*0690*/  NOP ;  /* 0x0000000000007918 */ /* 0x000fe20000000000 */
[----:B------:R1:W2:Y:S01]  /*06a0*/  @!UP2 SYNCS.EXCH.64 URZ, [UR9+0x80], UR6 ;  /* 0x00008006093fa5b2 */ /* 0x0002a20008000100 */
[----:B------:R1:W2:Y:S01]  /*06b0*/  @!UP3 SYNCS.EXCH.64 URZ, [UR9+0x88], UR6 ;  /* 0x00008806093fb5b2 */ /* 0x0002a20008000100 */
[----:B------:R1:W2:Y:S01]  /*06c0*/  @!UP4 SYNCS.EXCH.64 URZ, [UR9+0x90], UR6 ;  /* 0x00009006093fc5b2 */ /* 0x0002a20008000100 */
[----:B------:R1:W2:Y:S01]  /*06d0*/  @!UP5 SYNCS.EXCH.64 URZ, [UR9+0x98], UR6 ;  /* 0x00009806093fd5b2 */ /* 0x0002a20008000100 */
[----:B------:R-:W-:Y:S01]  /*06e0*/  NOP ;  /* 0x0000000000007918 */ /* 0x000fe20000000000 */
[----:B--234-:R-:W-:Y:S06]  /*06f0*/  BAR.SYNC.DEFER_BLOCKING 0x0 ;  /* 0x0000000000007b1d */ /* 0x01cfec0000010000 */
[----:B01----:R-:W-:Y:S05]  /*0700*/  @!P1 BRA `(.L_x_3) ;  /* 0x00000000001c9947 */ /* 0x003fea0003800000 */
[----:B------:R-:W0:Y:S02]  /*0710*/  LDC.64 R6, c[0x0][0x598] ;  /* 0x00016600ff067b82 */ /* 0x000e240000000a00 */
[----:B0-----:R-:W2:Y:S02]  /*0720*/  LDG.E.64 R6, desc[UR36][R6.64] ;  /* 0x0000002406067981 */ /* 0x001ea4000c1e1b00 */
[----:B--2---:R-:W-:-:S04]  /*0730*/  ISETP.NE.U32.AND P0, PT, R6, RZ, PT ;  /* 0x000000ff0600720c */ /* 0x004fc80003f05070 */
[----:B------:R-:W-:-:S13]  /*0740*/  ISETP.NE.AND.EX P0, PT, R7, RZ, PT, P0 ;  /* 0x000000ff0700720c */ /* 0x000fda0003f05300 */
[----:B------:R-:W-:Y:S05]  /*0750*/  @!P0 BRA `(.L_x_3) ;  /* 0x0000000000088947 */ /* 0x000fea0003800000 */
[----:B------:R1:W5:Y:S01]  /*0760*/  LD.E R56, desc[UR36][R6.64] ;  /* 0x0000002406387980 */ /* 0x000362000c101900 */
[----:B------:R-:W-:Y:S05]  /*0770*/  BRA `(.L_x_4) ;  /* 0x0000000000247947 */ /* 0x000fea0003800000 */
.L_x_3:
[----:B------:R-:W-:Y:S02]  /*0780*/  ULDC.64 UR4, c[0x0][0x588] ;  /* 0x0001620000047ab9 */ /* 0x000fe40000000a00 */
[----:B------:R-:W-:-:S04]  /*0790*/  ISETP.NE.U32.AND P0, PT, RZ, UR4, PT ;  /* 0x00000004ff007c0c */ /* 0x000fc8000bf05070 */
[----:B------:R-:W-:-:S13]  /*07a0*/  ISETP.NE.AND.EX P0, PT, RZ, UR5, PT, P0 ;  /* 0x00000005ff007c0c */ /* 0x000fda000bf05300 */
[----:B------:R-:W-:Y:S05]  /*07b0*/  @!P0 BRA `(.L_x_5) ;  /* 0x00000000000c8947 */ /* 0x000fea0003800000 */
[----:B------:R-:W0:Y:S02]  /*07c0*/  LDC.64 R56, c[0x0][0x588] ;  /* 0x00016200ff387b82 */ /* 0x000e240000000a00 */
[----:B0-----:R0:W5:Y:S01]  /*07d0*/  LDG.E R56, desc[UR36][R56.64] ;  /* 0x0000002438387981 */ /* 0x001162000c1e1900 */
[----:B------:R-:W-:Y:S05]  /*07e0*/  BRA `(.L_x_4) ;  /* 0x0000000000087947 */ /* 0x000fea0003800000 */
.L_x_5:
[----:B------:R-:W-:Y:S02]  /*07f0*/  ULDC UR4, c[0x0][0x580] ;  /* 0x0001600000047ab9 */ /* 0x000fe40000000800 */
[----:B------:R-:W-:-:S07]  /*0800*/  IMAD.U32 R56, RZ, RZ, UR4 ;  /* 0x00000004ff387e24 */ /* 0x000fce000f8e00ff */
.L_x_4:
[----:B------:R-:W-:Y:S02]  /*0810*/  ULDC.64 UR4, c[0x0][0x5a0] ;  /* 0x0001680000047ab9 */ /* 0x000fe40000000a00 */
[----:B------:R-:W-:-:S04]  /*0820*/  ISETP.NE.U32.AND P0, PT, RZ, UR4, PT ;  /* 0x00000004ff007c0c */ /* 0x000fc8000bf05070 */
[----:B------:R-:W-:-:S13]  /*0830*/  ISETP.NE.AND.EX P0, PT, RZ, UR5, PT, P0 ;  /* 0x00000005ff007c0c */ /* 0x000fda000bf05300 */
[----:B------:R-:W-:Y:S05]  /*0840*/  @!P0 BRA `(.L_x_6) ;  /* 0x00000000001c8947 */ /* 0x000fea0003800000 */
[----:B-1----:R-:W1:Y:S02]  /*0850*/  LDC.64 R6, c[0x0][0x5a0] ;  /* 0x00016800ff067b82 */ /* 0x002e640000000a00 */
[----:B-1----:R-:W2:Y:S02]  /*0860*/  LDG.E.64 R6, desc[UR36][R6.64] ;  /* 0x0000002406067981 */ /* 0x002ea4000c1e1b00 */
[----:B--2---:R-:W-:-:S04]  /*0870*/  ISETP.NE.U32.AND P0, PT, R6, RZ, PT ;  /* 0x000000ff0600720c */ /* 0x004fc80003f05070 */
[----:B------:R-:W-:-:S13]  /*0880*/  ISETP.NE.AND.EX P0, PT, R7, RZ, PT, P0 ;  /* 0x000000ff0700720c */ /* 0x000fda0003f05300 */
[----:B------:R-:W-:Y:S05]  /*0890*/  @!P0 BRA `(.L_x_6) ;  /* 0x0000000000088947 */ /* 0x000fea0003800000 */
[----:B0-----:R2:W5:Y:S01]  /*08a0*/  LD.E R57, desc[UR36][R6.64] ;  /* 0x0000002406397980 */ /* 0x001562000c101900 */
[----:B------:R-:W-:Y:S05]  /*08b0*/  BRA `(.L_x_7) ;  /* 0x0000000000247947 */ /* 0x000fea0003800000 */
.L_x_6:
[----:B------:R-:W-:Y:S02]  /*08c0*/  ULDC.64 UR4, c[0x0][0x590] ;  /* 0x0001640000047ab9 */ /* 0x000fe40000000a00 */
[----:B------:R-:W-:-:S04]  /*08d0*/  ISETP.NE.U32.AND P0, PT, RZ, UR4, PT ;  /* 0x00000004ff007c0c */ /* 0x000fc8000bf05070 */
[----:B------:R-:W-:-:S13]  /*08e0*/  ISETP.NE.AND.EX P0, PT, RZ, UR5, PT, P0 ;  /* 0x00000005ff007c0c */ /* 0x000fda000bf05300 */
[----:B------:R-:W-:Y:S05]  /*08f0*/  @!P0 BRA `(.L_x_8) ;  /* 0x00000000000c8947 */ /* 0x000fea0003800000 */
[----:B-1----:R-:W0:Y:S02]  /*0900*/  LDC.64 R6, c[0x0][0x590] ;  /* 0x00016400ff067b82 */ /* 0x002e240000000a00 */
[----:B0-----:R0:W5:Y:S01]  /*0910*/  LDG.E R57, desc[UR36][R6.64] ;  /* 0x0000002406397981 */ /* 0x001162000c1e1900 */
[----:B------:R-:W-:Y:S05]  /*0920*/  BRA `(.L_x_7) ;  /* 0x0000000000087947 */ /* 0x000fea0003800000 */
.L_x_8:
[----:B------:R-:W-:Y:S02]  /*0930*/  ULDC UR4, c[0x0][0x584] ;  /* 0x0001610000047ab9 */ /* 0x000fe40000000800 */
[----:B0-----:R-:W-:-:S07]  /*0940*/  IMAD.U32 R57, RZ, RZ, UR4 ;  /* 0x00000004ff397e24 */ /* 0x001fce000f8e00ff */
.L_x_7:
[----:B------:R-:W3:Y:S01]  /*0950*/  LDC R2, c[0x0][0x65c] ;  /* 0x00019700ff027b82 */ /* 0x000ee20000000800 */
[----:B------:R-:W4:Y:S01]  /*0960*/  S2R R14, SR_CTAID.Y ;  /* 0x00000000000e7919 */ /* 0x000f220000002600 */
[----:B------:R-:W-:Y:S01]  /*0970*/  ULDC UR6, c[0x0][0x28c] ;  /* 0x0000a30000067ab9 */ /* 0x000fe20000000800 */
[----:B------:R-:W-:Y:S01]  /*0980*/  ISETP.NE.AND P0, PT, R8, 0x2, PT ;  /* 0x000000020800780c */ /* 0x000fe20003f05270 */
[----:B------:R-:W-:Y:S01]  /*0990*/  UIADD3 UR6, UR6, 0x1f, URZ ;  /* 0x0000001f06067890 */ /* 0x000fe2000fffe03f */
[----:B012---:R-:W0:Y:S01]  /*09a0*/  S2R R6, SR_CTAID.X ;  /* 0x0000000000067919 */ /* 0x007e220000002500 */
[----:B------:R-:W-:Y:S01]  /*09b0*/  IMAD.MOV.U32 R7, RZ, RZ, RZ ;  /* 0x000000ffff077224 */ /* 0x000fe200078e00ff */
[----:B------:R-:W-:Y:S01]  /*09c0*/  UMOV UR38, URZ ;  /* 0x0000003f00267c82 */ /* 0x000fe20008000000 */
[----:B------:R-:W-:Y:S01]  /*09d0*/  USHF.R.S32.HI UR7, URZ, 0x1f, UR6 ;  /* 0x0000001f3f077899 */ /* 0x000fe20008011406 */
[----:B------:R-:W-:Y:S01]  /*09e0*/  UMOV UR39, URZ ;  /* 0x0000003f00277c82 */ /* 0x000fe20008000000 */
[----:B------:R-:W-:-:S02]  /*09f0*/  ULDC.64 UR8, c[0x0][0x650] ;  /* 0x0001940000087ab9 */ /* 0x000fc40000000a00 */
[----:B------:R-:W-:-:S04]  /*0a00*/  ULEA.HI UR7, UR7, UR6, URZ, 0x5 ;  /* 0x0000000607077291 */ /* 0x000fc8000f8f283f */
[----:B------:R-:W-:Y:S01]  /*0a10*/  USHF.R.S32.HI UR40, URZ, 0x5, UR7 ;  /* 0x000000053f287899 */ /* 0x000fe20008011407 */
[----:B---3--:R-:W-:-:S13]  /*0a20*/  ISETP.NE.AND P1, PT, R2, 0x1, PT ;  /* 0x000000010200780c */ /* 0x008fda0003f25270 */
[----:B------:R-:W0:Y:S01]  /*0a30*/  @P1 LDC R19, c[0x0][0x10] ;  /* 0x00000400ff131b82 */ /* 0x000e220000000800 */
[----:B----4-:R-:W-:Y:S02]  /*0a40*/  @P1 IMAD.MOV.U32 R8, RZ, RZ, R14 ;  /* 0x000000ffff081224 */ /* 0x010fe400078e000e */
[----:B------:R-:W-:Y:S02]  /*0a50*/  @P1 IMAD.MOV.U32 R9, RZ, RZ, RZ ;  /* 0x000000ffff091224 */ /* 0x000fe400078e00ff */
[----:B------:R-:W-:-:S03]  /*0a60*/  @P1 IMAD.MOV.U32 R17, RZ, RZ, RZ ;  /* 0x000000ffff111224 */ /* 0x000fc600078e00ff */
[----:B------:R-:W1:Y:S01]  /*0a70*/  @!P1 LDC R11, c[0x0][0xc] ;  /* 0x00000300ff0b9b82 */ /* 0x000e620000000800 */
[----:B------:R-:W-:Y:S01]  /*0a80*/  ULDC UR4, c[0x0][0xc] ;  /* 0x0000030000047ab9 */ /* 0x000fe20000000800 */
[----:B------:R-:W-:Y:S02]  /*0a90*/  ULDC UR5, c[0x0][0x10] ;  /* 0x0000040000057ab9 */ /* 0x000fe40000000800 */
[----:B------:R-:W-:-:S04]  /*0aa0*/  UIMAD.WIDE.U32 UR4, UR4, UR5, URZ ;  /* 0x00000005040472a5 */ /* 0x000fc8000f8e003f */
[----:B------:R-:W2:Y:S01]  /*0ab0*/  LDC R2, c[0x0][0x14] ;  /* 0x00000500ff027b82 */ /* 0x000ea20000000800 */
[----:B0-----:R-:W-:-:S04]  /*0ac0*/  @P1 IMAD.WIDE.U32 R18, R6, R19, R8 ;  /* 0x0000001306121225 */ /* 0x001fc800078e0008 */
[----:B------:R-:W-:Y:S02]  /*0ad0*/  @P1 IMAD.IADD R17, R19, 0x1, R17 ;  /* 0x0000000113111824 */ /* 0x000fe400078e0211 */
[----:B-1----:R-:W-:-:S04]  /*0ae0*/  @!P1 IMAD.WIDE.U32 R8, R11, R14, R6 ;  /* 0x0000000e0b089225 */ /* 0x002fc800078e0006 */
[----:B------:R-:W-:Y:S02]  /*0af0*/  @!P1 IMAD.MOV.U32 R18, RZ, RZ, R8 ;  /* 0x000000ffff129224 */ /* 0x000fe400078e0008 */
[----:B------:R-:W-:Y:S02]  /*0b00*/  @!P1 IMAD.MOV.U32 R17, RZ, RZ, R9 ;  /* 0x000000ffff119224 */ /* 0x000fe400078e0009 */
[----:B--2---:R-:W-:-:S04]  /*0b10*/  IMAD.WIDE.U32 R12, R2, UR4, RZ ;  /* 0x00000004020c7c25 */ /* 0x004fc8000f8e00ff */
[----:B------:R-:W-:Y:S01]  /*0b20*/  IMAD R23, R2, UR5, RZ ;  /* 0x0000000502177c24 */ /* 0x000fe2000f8e02ff */
[----:B------:R0:W-:Y:S03]  /*0b30*/  STL.64 [R1], R12 ;  /* 0x0000000c01007387 */ /* 0x0001e60000100a00 */
[----:B------:R-:W-:Y:S01]  /*0b40*/  IMAD.IADD R23, R13, 0x1, R23 ;  /* 0x000000010d177824 */ /* 0x000fe200078e0217 */
[----:B------:R-:W-:Y:S06]  /*0b50*/  @P0 BRA `(.L_x_9) ;  /* 0x0000000000280947 */ /* 0x000fec0003800000 */
[----:B------:R-:W-:Y:S01]  /*0b60*/  UIMAD.WIDE.U32 UR4, UR40, 0x24924925, URZ ;  /* 0x24924925280478a5 */ /* 0x000fe2000f8e003f */
[----:B------:R-:W-:Y:S01]  /*0b70*/  IADD3 R18, P0, R18, R12, RZ ;  /* 0x0000000c12127210 */ /* 0x000fe20007f1e0ff */
[----:B------:R-:W-:Y:S02]  /*0b80*/  UISETP.GE.U32.AND UP0, UPT, UR40, 0x7, UPT ;  /* 0x000000072800788c */ /* 0x000fe4000bf06070 */
[----:B------:R-:W-:Y:S02]  /*0b90*/  UIADD3 UR4, -UR5, UR40, URZ ;  /* 0x0000002805047290 */ /* 0x000fe4000fffe13f */
[----:B------:R-:W-:Y:S01]  /*0ba0*/  IMAD.X R17, R23, 0x1, R17, P0 ;  /* 0x0000000117117824 */ /* 0x000fe200000e0611 */
[----:B------:R-:W-:Y:S01]  /*0bb0*/  UMOV UR39, URZ ;  /* 0x0000003f00277c82 */ /* 0x000fe20008000000 */
[----:B------:R-:W-:-:S04]  /*0bc0*/  ULEA.HI UR4, UR4, UR5, URZ, 0x1f ;  /* 0x0000000504047291 */ /* 0x000fc8000f8ff83f */
[----:B------:R-:W-:-:S04]  /*0bd0*/  USHF.R.U32.HI UR4, URZ, 0x2, UR4 ;  /* 0x000000023f047899 */ /* 0x000fc80008011604 */
[----:B------:R-:W-:Y:S02]  /*0be0*/  @UP0 ULOP3.LUT UR39, UR4, 0x1, URZ, 0xc0, !UPT ;  /* 0x0000000104270892 */ /* 0x000fe4000f8ec03f */
[----:B------:R-:W-:-:S12]  /*0bf0*/  UIMAD UR38, UR4, -0x7, UR40 ;  /* 0xfffffff9042678a4 */ /* 0x000fd8000f8e0228 */
.L_x_9:
[----:B------:R-:W-:Y:S01]  /*0c00*/  ISETP.GE.U32.AND P0, PT, R18, UR8, PT ;  /* 0x0000000812007c0c */ /* 0x000fe2000bf06070 */
[----:B------:R-:W-:Y:S01]  /*0c10*/  IMAD.MOV.U32 R19, RZ, RZ, -0x1 ;  /* 0xffffffffff137424 */ /* 0x000fe200078e00ff */
[----:B------:R-:W-:Y:S01]  /*0c20*/  PRMT R8, RZ, 0x7610, R8 ;  /* 0x00007610ff087816 */ /* 0x000fe20000000008 */
[----:B------:R-:W-:Y:S01]  /*0c30*/  IMAD.MOV.U32 R22, RZ, RZ, -0x1 ;  /* 0xffffffffff167424 */ /* 0x000fe200078e00ff */
[----:B------:R-:W-:Y:S01]  /*0c40*/  ISETP.GE.U32.AND.EX P0, PT, R17, UR9, PT, P0 ;  /* 0x0000000911007c0c */ /* 0x000fe2000bf06100 */
[----:B------:R-:W-:-:S12]  /*0c50*/  IMAD.MOV.U32 R2, RZ, RZ, -0x1 ;  /* 0xffffffffff027424 */ /* 0x000fd800078e00ff */
[----:B------:R-:W-:Y:S05]  /*0c60*/  @P0 BRA `(.L_x_10) ;  /* 0x00000004005c0947 */ /* 0x000fea0003800000 */
[----:B------:R-:W1:Y:S01]  /*0c70*/  LDC.64 R20, c[0x0][0x628] ;  /* 0x00018a00ff147b82 */ /* 0x000e620000000a00 */
[----:B------:R-:W-:Y:S02]  /*0c80*/  IMAD.MOV.U32 R8, RZ, RZ, R18 ;  /* 0x000000ffff087224 */ /* 0x000fe400078e0012 */
[----:B------:R-:W-:-:S05]  /*0c90*/  IMAD.MOV.U32 R9, RZ, RZ, R17 ;  /* 0x000000ffff097224 */ /* 0x000fca00078e0011 */
[----:B------:R-:W2:Y:S08]  /*0ca0*/  LDC R2, c[0x0][0x630] ;  /* 0x00018c00ff027b82 */ /* 0x000eb00000000800 */
[----:B------:R-:W3:Y:S01]  /*0cb0*/  LDC.64 R24, c[0x0][0x620] ;  /* 0x00018800ff187b82 */ /* 0x000ee20000000a00 */
[----:B-1----:R-:W-:-:S04]  /*0cc0*/  ISETP.NE.U32.AND P0, PT, R20, RZ, PT ;  /* 0x000000ff1400720c */ /* 0x002fc80003f05070 */
[----:B------:R-:W-:-:S13]  /*0cd0*/  ISETP.NE.AND.EX P0, PT, R21, RZ, PT, P0 ;  /* 0x000000ff1500720c */ /* 0x000fda0003f05300 */
[----:B--23--:R-:W-:Y:S05]  /*0ce0*/  @!P0 BRA `(.L_x_11) ;  /* 0x0000000000288947 */ /* 0x00cfea0003800000 */
[----:B0-----:R-:W0:Y:S02]  /*0cf0*/  LDC R13, c[0x0][0x634] ;  /* 0x00018d00ff0d7b82 */ /* 0x001e240000000800 */
[----:B0-----:R-:W-:-:S05]  /*0d00*/  IADD3 R13, P0, R18, R13, RZ ;  /* 0x0000000d120d7210 */ /* 0x001fca0007f1e0ff */
[----:B------:R-:W-:-:S04]  /*0d10*/  IMAD.X R15, RZ, RZ, R17, P0 ;  /* 0x000000ffff0f7224 */ /* 0x000fc800000e0611 */
[----:B------:R-:W-:-:S04]  /*0d20*/  IMAD.WIDE.U32 R8, R15, R20, RZ ;  /* 0x000000140f087225 */ /* 0x000fc800078e00ff */
[----:B------:R-:W-:-:S04]  /*0d30*/  IMAD.WIDE.U32 R10, P0, R13, R21, R8 ;  /* 0x000000150d0a7225 */ /* 0x000fc80007800008 */
[----:B------:R-:W-:-:S04]  /*0d40*/  IMAD.WIDE.U32 R8, R13, R20, RZ ;  /* 0x000000140d087225 */ /* 0x000fc800078e00ff */
[----:B------:R-:W-:Y:S01]  /*0d50*/  IMAD.X R13, RZ, RZ, RZ, P0 ;  /* 0x000000ffff0d7224 */ /* 0x000fe200000e06ff */
[----:B------:R-:W-:Y:S01]  /*0d60*/  IADD3 RZ, P0, R9, R10, RZ ;  /* 0x0000000a09ff7210 */ /* 0x000fe20007f1e0ff */
[----:B------:R-:W-:-:S04]  /*0d70*/  IMAD.MOV.U32 R12, RZ, RZ, R11 ;  /* 0x000000ffff0c7224 */ /* 0x000fc800078e000b */
[----:B------:R-:W-:-:S08]  /*0d80*/  IMAD.WIDE.U32.X R8, R15, R21, R12, P0 ;  /* 0x000000150f087225 */ /* 0x000fd000000e040c */
.L_x_11:
[-CC-:B------:R-:W-:Y:S01]  /*0d90*/  SHF.R.U64 R31, R8, R2.reuse, R9.reuse ;  /* 0x00000002081f7219 */ /* 0x180fe20000001209 */
[----:B0-----:R-:W0:Y:S01]  /*0da0*/  LDC R12, c[0x0][0x618] ;  /* 0x00018600ff0c7b82 */ /* 0x001e220000000800 */
[----:B------:R-:W-:Y:S01]  /*0db0*/  SHF.R.U32.HI R7, RZ, R2, R9 ;  /* 0x00000002ff077219 */ /* 0x000fe20000011609 */
[----:B------:R-:W-:Y:S01]  /*0dc0*/  ULDC UR4, c[0x0][0x150] ;  /* 0x0000540000047ab9 */ /* 0x000fe20000000800 */
[----:B------:R-:W-:Y:S01]  /*0dd0*/  IADD3 R11, P0, RZ, -R31, RZ ;  /* 0x8000001fff0b7210 */ /* 0x000fe20007f1e0ff */
[----:B------:R-:W-:Y:S01]  /*0de0*/  IMAD.MOV.U32 R19, RZ, RZ, R17 ;  /* 0x000000ffff137224 */ /* 0x000fe200078e0011 */
[----:B------:R-:W-:-:S03]  /*0df0*/  I2FP.F32.U32 R2, R6 ;  /* 0x0000000600027245 */ /* 0x000fc60000201000 */
[----:B------:R-:W1:Y:S01]  /*0e00*/  LDC.64 R26, c[0x0][0x640] ;  /* 0x00019000ff1a7b82 */ /* 0x000e620000000a00 */
[----:B------:R-:W-:Y:S02]  /*0e10*/  IMAD.X R13, RZ, RZ, ~R7, P0 ;  /* 0x000000ffff0d7224 */ /* 0x000fe400000e0e07 */
[----:B------:R-:W-:Y:S01]  /*0e20*/  FMUL R2, R2, UR4 ;  /* 0x0000000402027c20 */ /* 0x000fe20008400000 */
[----:B------:R-:W-:Y:S01]  /*0e30*/  IMAD.WIDE.U32 R8, R11, R24, R18 ;  /* 0x000000180b087225 */ /* 0x000fe200078e0012 */
[----:B------:R-:W-:-:S03]  /*0e40*/  ULDC UR4, c[0x0][0x154] ;  /* 0x0000550000047ab9 */ /* 0x000fc60000000800 */
[----:B------:R-:W-:Y:S01]  /*0e50*/  IMAD R10, R13, R24, RZ ;  /* 0x000000180d0a7224 */ /* 0x000fe200078e02ff */
[----:B------:R-:W2:Y:S01]  /*0e60*/  LDC R7, c[0x0][0x144] ;  /* 0x00005100ff077b82 */ /* 0x000ea20000000800 */
[----:B------:R-:W3:Y:S02]  /*0e70*/  F2I.U32.TRUNC.NTZ R2, R2 ;  /* 0x0000000200027305 */ /* 0x000ee4000020f000 */
[----:B------:R-:W-:-:S04]  /*0e80*/  IMAD R11, R11, R25, R10 ;  /* 0x000000190b0b7224 */ /* 0x000fc800078e020a */
[----:B------:R-:W-:Y:S01]  /*0e90*/  IMAD.IADD R9, R9, 0x1, R11 ;  /* 0x0000000109097824 */ /* 0x000fe200078e020b */
[----:B------:R-:W4:Y:S01]  /*0ea0*/  LDC R22, c[0x0][0x608] ;  /* 0x00018200ff167b82 */ /* 0x000f220000000800 */
[----:B------:R-:W-:-:S03]  /*0eb0*/  IMAD.MOV.U32 R11, RZ, RZ, -0x1 ;  /* 0xffffffffff0b7424 */ /* 0x000fc600078e00ff */
[--C-:B0-----:R-:W-:Y:S02]  /*0ec0*/  SHF.R.U64 R20, R8, R12, R9.reuse ;  /* 0x0000000c08147219 */ /* 0x101fe40000001209 */
[----:B------:R-:W-:Y:S02]  /*0ed0*/  I2FP.F32.U32 R8, R14 ;  /* 0x0000000e00087245 */ /* 0x000fe40000201000 */
[----:B------:R-:W0:Y:S01]  /*0ee0*/  LDC R24, c[0x0][0x658] ;  /* 0x00019600ff187b82 */ /* 0x000e220000000800 */
[----:B-1----:R-:W-:Y:S01]  /*0ef0*/  ISETP.NE.U32.AND P0, PT, R26, RZ, PT ;  /* 0x000000ff1a00720c */ /* 0x002fe20003f05070 */
[----:B---3--:R-:W-:Y:S02]  /*0f00*/  IMAD.MOV R10, RZ, RZ, -R2 ;  /* 0x000000ffff0a7224 */ /* 0x008fe400078e0a02 */
[----:B------:R-:W-:Y:S01]  /*0f10*/  FMUL R8, R8, UR4 ;  /* 0x0000000408087c20 */ /* 0x000fe20008400000 */
[----:B------:R-:W-:Y:S02]  /*0f20*/  SHF.R.U32.HI R9, RZ, R12, R9 ;  /* 0x0000000cff097219 */ /* 0x000fe40000011609 */
[----:B------:R-:W-:Y:S01]  /*0f30*/  ISETP.NE.AND.EX P0, PT, R27, RZ, PT, P0 ;  /* 0x000000ff1b00720c */ /* 0x000fe20003f05300 */
[----:B------:R1:W3:Y:S01]  /*0f40*/  F2I.U32.TRUNC.NTZ R15, R8 ;  /* 0x00000008000f7305 */ /* 0x0002e2000020f000 */
[----:B------:R-:W1:Y:S01]  /*0f50*/  LDC R19, c[0x0][0x148] ;  /* 0x00005200ff137b82 */ /* 0x000e620000000800 */
[----:B--2---:R-:W-:-:S07]  /*0f60*/  IMAD R2, R7, R10, R6 ;  /* 0x0000000a07027224 */ /* 0x004fce00078e0206 */
[----:B------:R-:W2:Y:S01]  /*0f70*/  LDC R25, c[0x0][0x600] ;  /* 0x00018000ff197b82 */ /* 0x000ea20000000800 */
[-CC-:B----4-:R-:W-:Y:S02]  /*0f80*/  SHF.R.U64 R32, R20, R22.reuse, R9.reuse ;  /* 0x0000001614207219 */ /* 0x190fe40000001209 */
[----:B------:R-:W-:Y:S01]  /*0f90*/  SHF.R.U32.HI R7, RZ, R22, R9 ;  /* 0x00000016ff077219 */ /* 0x000fe20000011609 */
[----:B------:R-:W-:-:S04]  /*0fa0*/  IMAD.MOV.U32 R9, RZ, RZ, 0x1 ;  /* 0x00000001ff097424 */ /* 0x000fc800078e00ff */
[----:B------:R-:W4:Y:S01]  /*0fb0*/  LDC R28, c[0x0][0x648] ;  /* 0x00019200ff1c7b82 */ /* 0x000f220000000800 */
[-C--:B0-----:R-:W-:Y:S02]  /*0fc0*/  SHF.L.U32 R6, R11, R24.reuse, RZ ;  /* 0x000000180b067219 */ /* 0x081fe400000006ff */
[--C-:B------:R-:W-:Y:S02]  /*0fd0*/  SHF.R.U64 R22, R32, R24, R7.reuse ;  /* 0x0000001820167219 */ /* 0x100fe40000001207 */
[----:B------:R-:W-:Y:S02]  /*0fe0*/  LOP3.LUT R13, RZ, R6, RZ, 0x33, !PT ;  /* 0x00000006ff0d7212 */ /* 0x000fe400078e33ff */
[-C--:B------:R-:W-:Y:S01]  /*0ff0*/  SHF.R.U32.HI R7, RZ, R24.reuse, R7 ;  /* 0x00000018ff077219 */ /* 0x080fe20000011607 */
[----:B------:R-:W0:Y:S01]  /*1000*/  LDC R29, c[0x0][0x638] ;  /* 0x00018e00ff1d7b82 */ /* 0x000e220000000800 */
[----:B------:R-:W-:Y:S01]  /*1010*/  SHF.L.U32 R12, R9, R24, RZ ;  /* 0x00000018090c7219 */ /* 0x000fe200000006ff */
[----:B------:R-:W-:-:S06]  /*1020*/  IMAD.MOV.U32 R6, RZ, RZ, R22 ;  /* 0x000000ffff067224 */ /* 0x000fcc00078e0016 */
[----:B------:R-:W0:Y:S01]  /*1030*/  LDC R30, c[0x0][0x610] ;  /* 0x00018400ff1e7b82 */ /* 0x000e220000000800 */
[----:B-1-3--:R-:W-:Y:S05]  /*1040*/  @!P0 BRA `(.L_x_12) ;  /* 0x0000000000288947 */ /* 0x00afea0003800000 */
[----:B------:R-:W1:Y:S02]  /*1050*/  LDC R11, c[0x0][0x64c] ;  /* 0x00019300ff0b7b82 */ /* 0x000e640000000800 */
[----:B-1----:R-:W-:-:S05]  /*1060*/  IADD3 R11, P0, R22, R11, RZ ;  /* 0x0000000b160b7210 */ /* 0x002fca0007f1e0ff */
        /* <DEDUP_REMOVED lines=8> */
.L_x_12:
[----:B----4-:R-:W-:Y:S01]  /*10f0*/  SHF.R.U64 R6, R6, R28, R7 ;  /* 0x0000001c06067219 */ /* 0x010fe20000001207 */
[----:B--2---:R-:W-:Y:S01]  /*1100*/  VIADD R7, R25, 0xffffffff ;  /* 0xffffffff19077836 */ /* 0x004fe20000000000 */
[----:B------:R-:W-:Y:S01]  /*1110*/  LOP3.LUT R13, R32, R13, RZ, 0xc0, !PT ;  /* 0x0000000d200d7212 */ /* 0x000fe200078ec0ff */
[----:B------:R-:W-:Y:S02]  /*1120*/  IMAD.MOV R15, RZ, RZ, -R15 ;  /* 0x000000ffff0f7224 */ /* 0x000fe400078e0a0f */
[----:B------:R-:W-:Y:S01]  /*1130*/  IMAD.MOV R8, RZ, RZ, -R6 ;  /* 0x000000ffff087224 */ /* 0x000fe200078e0a06 */
[----:B------:R-:W-:Y:S01]  /*1140*/  LOP3.LUT R7, R20, R7, RZ, 0xc0, !PT ;  /* 0x0000000714077212 */ /* 0x000fe200078ec0ff */
[----:B------:R-:W-:Y:S02]  /*1150*/  IMAD R13, R12, R6, R13 ;  /* 0x000000060c0d7224 */ /* 0x000fe400078e020d */
[----:B------:R-:W-:Y:S02]  /*1160*/  @P1 IMAD R2, R19, R15, R14 ;  /* 0x0000000f13021224 */ /* 0x000fe400078e020e */
[----:B0-----:R-:W-:-:S02]  /*1170*/  IMAD R6, R8, R29, R22 ;  /* 0x0000001d08067224 */ /* 0x001fc400078e0216 */
[----:B------:R-:W-:Y:S02]  /*1180*/  IMAD R2, R13, R30, R2 ;  /* 0x0000001e0d027224 */ /* 0x000fe400078e0202 */
[----:B------:R-:W-:Y:S02]  /*1190*/  IMAD R19, R6, R25, R7 ;  /* 0x0000001906137224 */ /* 0x000fe400078e0207 */
[----:B------:R-:W-:-:S03]  /*11a0*/  IMAD.MOV.U32 R8, RZ, RZ, 0x1 ;  /* 0x00000001ff087424 */ /* 0x000fc600078e00ff */
[----:B------:R-:W-:Y:S02]  /*11b0*/  SEL R22, R19, R2, !P1 ;  /* 0x0000000213167207 */ /* 0x000fe40004800000 */
[----:B------:R-:W-:Y:S01]  /*11c0*/  SEL R19, R2, R19, !P1 ;  /* 0x0000001302137207 */ /* 0x000fe20004800000 */
[----:B------:R-:W-:-:S07]  /*11d0*/  IMAD.MOV.U32 R2, RZ, RZ, R31 ;  /* 0x000000ffff027224 */ /* 0x000fce00078e001f */
.L_x_10:
[----:B------:R-:W-:Y:S05]  /*11e0*/  @!P2 BRA `(.L_x_13) ;  /* 0x0000003400a0a947 */ /* 0x000fea0003800000 */
[----:B------:R-:W-:-:S13]  /*11f0*/  ISETP.GT.U32.AND P0, PT, R33, 0x1, PT ;  /* 0x000000012100780c */ /* 0x000fda0003f04070 */
[----:B------:R-:W-:Y:S05]  /*1200*/  @P0 EXIT ;  /* 0x000000000000094d */ /* 0x000fea0003800000 */
.L_x_14:
[----:B------:R-:W-:-:S08]  /*1210*/  NOP ;  /* 0x0000000000007918 */ /* 0x000fd00000000000 */
[----:B------:R-:W1:Y:S02]  /*1220*/  USETMAXREG.TRY_ALLOC.CTAPOOL UP0, 0xe8 ;  /* 0x000000e8000079c8 */ /* 0x000e640008000600 */
[----:B-1----:R-:W-:-:S13]  /*1230*/  PLOP3.LUT P0, PT, PT, PT, UP0, 0x80, 0x0 ;  /* 0x000000000000781c */ /* 0x002fda0003f0f008 */
[----:B------:R-:W-:Y:S05]  /*1240*/  @!P0 BRA `(.L_x_14) ;  /* 0xfffffffc00f08947 */ /* 0x000fea000383ffff */
[----:B------:R-:W-:-:S13]  /*1250*/  LOP3.LUT P0, RZ, R8, 0xff, RZ, 0xc0, !PT ;  /* 0x000000ff08ff7812 */ /* 0x000fda000780c0ff */
[----:B------:R-:W-:Y:S05]  /*1260*/  @!P0 EXIT ;  /* 0x000000000000894d */ /* 0x000fea0003800000 */
[----:B------:R-:W1:Y:S01]  /*1270*/  S2UR UR4, SR_CgaCtaId ;  /* 0x00000000000479c3 */ /* 0x000e620000008800 */
[----:B------:R-:W-:Y:S01]  /*1280*/  VIADD R6, R5, 0xffffffff ;  /* 0xffffffff05067836 */ /* 0x000fe20000000000 */
[----:B------:R-:W-:Y:S01]  /*1290*/  SHF.R.S32.HI R0, RZ, 0x1f, R3 ;  /* 0x0000001fff007819 */ /* 0x000fe20000011403 */
[----:B------:R-:W-:Y:S01]  /*12a0*/  UMOV UR41, 0x400 ;  /* 0x0000040000297882 */ /* 0x000fe20000000000 */
[----:B------:R-:W-:Y:S01]  /*12b0*/  UISETP.LT.AND UP0, UPT, UR40, 0x1, UPT ;  /* 0x000000012800788c */ /* 0x000fe2000bf01270 */
[----:B------:R-:W-:Y:S01]  /*12c0*/  LOP3.LUT R70, R16, 0x1, RZ, 0xfc, !PT ;  /* 0x0000000110467812 */ /* 0x000fe200078efcff */
[----:B------:R-:W-:Y:S01]  /*12d0*/  ULDC UR6, c[0x0][0x284] ;  /* 0x0000a10000067ab9 */ /* 0x000fe20000000800 */
[----:B------:R-:W-:Y:S01]  /*12e0*/  R2UR UR42, R6 ;  /* 0x00000000062a72ca */ /* 0x000fe200000e0000 */
[----:B------:R-:W-:Y:S01]  /*12f0*/  USEL UR43, UR40, 0x1, UP0 ;  /* 0x00000001282b7887 */ /* 0x000fe20008000000 */
[CC--:B------:R-:W-:Y:S01]  /*1300*/  LEA.HI R4, R0.reuse, R3.reuse, RZ, 0x2 ;  /* 0x0000000300047211 */ /* 0x0c0fe200078f10ff */
[----:B------:R-:W-:Y:S01]  /*1310*/  USHF.L.U32 UR46, UR40, 0x1, URZ ;  /* 0x00000001282e7899 */ /* 0x000fe2000800063f */
[----:B------:R-:W-:Y:S01]  /*1320*/  LEA.HI R0, R0, R3, RZ, 0x5 ;  /* 0x0000000300007211 */ /* 0x000fe200078f28ff */
[----:B------:R-:W-:Y:S01]  /*1330*/  UIADD3 UR43, -UR43, UR40, URZ ;  /* 0x000000282b2b7290 */ /* 0x000fe2000fffe13f */
[----:B------:R-:W-:-:S02]  /*1340*/  SHF.R.S32.HI R58, RZ, 0x2, R4 ;  /* 0x00000002ff3a7819 */ /* 0x000fc40000011404 */
[----:B------:R-:W-:Y:S02]  /*1350*/  SHF.R.S32.HI R5, RZ, 0x1f, R4 ;  /* 0x0000001fff057819 */ /* 0x000fe40000011404 */
[----:B------:R-:W-:Y:S02]  /*1360*/  LOP3.LUT R60, R4, 0xfffffffc, RZ, 0xc0, !PT ;  /* 0xfffffffc043c7812 */ /* 0x000fe400078ec0ff */
[----:B------:R-:W-:Y:S01]  /*1370*/  LEA.HI R5, R5, R58, RZ, 0x3 ;  /* 0x0000003a05057211 */ /* 0x000fe200078f18ff */
[----:B------:R-:W-:Y:S01]  /*1380*/  USHF.L.U32 UR42, UR42, 0x3, URZ ;  /* 0x000000032a2a7899 */ /* 0x000fe2000800063f */
[----:B------:R-:W-:Y:S01]  /*1390*/  ISETP.NE.AND P0, PT, R6, RZ, PT ;  /* 0x000000ff0600720c */ /* 0x000fe20003f05270 */
[----:B------:R-:W-:Y:S01]  /*13a0*/  IMAD.IADD R60, R3, 0x1, -R60 ;  /* 0x00000001033c7824 */ /* 0x000fe200078e0a3c */
[----:B------:R-:W-:Y:S01]  /*13b0*/  LOP3.LUT R5, R5, 0xfffffff8, RZ, 0xc0, !PT ;  /* 0xfffffff805057812 */ /* 0x000fe200078ec0ff */
[----:B-1----:R-:W-:Y:S01]  /*13c0*/  ULEA UR41, UR4, UR41, 0x18 ;  /* 0x0000002904297291 */ /* 0x002fe2000f8ec03f */
[----:B------:R-:W-:Y:S01]  /*13d0*/  SEL R71, RZ, 0x1, P0 ;  /* 0x00000001ff477807 */ /* 0x000fe20000000000 */
[----:B------:R-:W-:-:S02]  /*13e0*/  IMAD.U32 R62, RZ, RZ, UR42 ;  /* 0x0000002aff3e7e24 */ /* 0x000fc4000f8e00ff */
[----:B------:R-:W-:Y:S01]  /*13f0*/  UIADD3 UR47, UR41, 0x80, URZ ;  /* 0x00000080292f7890 */ /* 0x000fe2000fffe03f */
[----:B------:R-:W-:Y:S01]  /*1400*/  IMAD.IADD R58, R58, 0x1, -R5 ;  /* 0x000000013a3a7824 */ /* 0x000fe200078e0a05 */
[----:B------:R-:W-:Y:S01]  /*1410*/  UIADD3 UR4, UR41, 0x7180, URZ ;  /* 0x0000718029047890 */ /* 0x000fe2000fffe03f */
[----:B------:R-:W-:Y:S01]  /*1420*/  SHF.R.S32.HI R5, RZ, 0x5, R0 ;  /* 0x00000005ff057819 */ /* 0x000fe20000011400 */
[----:B------:R-:W-:Y:S01]  /*1430*/  UIADD3 UR5, UR41, 0x180, URZ ;  /* 0x0000018029057890 */ /* 0x000fe2000fffe03f */
[C---:B------:R-:W-:Y:S01]  /*1440*/  LOP3.LUT R64, R62.reuse, 0x8, RZ, 0xc0, !PT ;  /* 0x000000083e407812 */ /* 0x040fe200078ec0ff */
[----:B------:R-:W-:Y:S01]  /*1450*/  USHF.R.U32.HI UR4, URZ, 0x4, UR4 ;  /* 0x000000043f047899 */ /* 0x000fe20008011604 */
[--C-:B------:R-:W-:Y:S01]  /*1460*/  SHF.R.S32.HI R59, RZ, 0x1f, R58.reuse ;  /* 0x0000001fff3b7819 */ /* 0x100fe2000001143a */
[----:B------:R-:W-:Y:S01]  /*1470*/  USHF.R.U32.HI UR5, URZ, 0x4, UR5 ;  /* 0x000000043f057899 */ /* 0x000fe20008011605 */
[C-C-:B------:R-:W-:Y:S01]  /*1480*/  IMAD R65, R5.reuse, -0x10, -R58.reuse ;  /* 0xfffffff005417824 */ /* 0x140fe200078e0a3a */
[----:B------:R-:W-:Y:S01]  /*1490*/  ULOP3.LUT UR4, UR4, 0x3fff, URZ, 0xc0, !UPT ;  /* 0x00003fff04047892 */ /* 0x000fe2000f8ec03f */
[----:B------:R-:W-:Y:S01]  /*14a0*/  IMAD.U32 R61, RZ, RZ, UR47 ;  /* 0x0000002fff3d7e24 */ /* 0x000fe2000f8e00ff */
[----:B------:R-:W-:Y:S01]  /*14b0*/  ULOP3.LUT UR5, UR5, 0x3fff, URZ, 0xc0, !UPT ;  /* 0x00003fff05057892 */ /* 0x000fe2000f8ec03f */
[----:B------:R-:W-:Y:S01]  /*14c0*/  IMAD.WIDE R58, R5, 0x10, R58 ;  /* 0x00000010053a7825 */ /* 0x000fe200078e023a */
[----:B------:R-:W-:Y:S01]  /*14d0*/  LOP3.LUT R62, R62, 0x8, RZ, 0xc, !PT ;  /* 0x000000083e3e7812 */ /* 0x000fe200078e0cff */
[----:B------:R-:W-:Y:S01]  /*14e0*/  ULOP3.LUT UR44, UR4, 0x10000, URZ, 0xfc, !UPT ;  /* 0x00010000042c7892 */ /* 0x000fe2000f8efc3f */
[----:B------:R-:W-:Y:S01]  /*14f0*/  LOP3.LUT R64, R64, 0x18, RZ, 0x3c, !PT ;  /* 0x0000001840407812 */ /* 0x000fe200078e3cff */
[----:B------:R-:W-:Y:S01]  /*1500*/  VIADD R63, R61, UR42 ;  /* 0x0000002a3d3f7c36 */ /* 0x000fe20008000000 */
[----:B------:R-:W-:Y:S01]  /*1510*/  ULOP3.LUT UR45, UR5, 0x10000, URZ, 0xfc, !UPT ;  /* 0x00010000052d7892 */ /* 0x000fe2000f8efc3f */
[----:B------:R-:W-:-:S11]  /*1520*/  VIADD R65, R65, UR6 ;  /* 0x0000000641417c36 */ /* 0x000fd60008000000 */
.L_x_98:
[----:B------:R-:W-:Y:S01]  /*1530*/  SHF.L.U32 R0, R71, 0x1f, RZ ;  /* 0x0000001f47007819 */ /* 0x000fe200000006ff */
[----:B------:R-:W-:Y:S02]  /*1540*/  ULDC UR4, c[0x0][0x28c] ;  /* 0x0000a30000047ab9 */ /* 0x000fe40000000800 */
[----:B------:R-:W-:Y:S01]  /*1550*/  ISETP.LT.AND P1, PT, RZ, UR4, PT ;  /* 0x00000004ff007c0c */ /* 0x000fe2000bf21270 */
[----:B-1----:R-:W1:Y:S02]  /*1560*/  SYNCS.PHASECHK.TRANS64.TRYWAIT P0, [R61+UR42], R0 ;  /* 0x000000003d0075a7 */ /* 0x002e64000800016a */
[----:B-1-34-:R-:W-:Y:S10]  /*1570*/  @!P0 BRA `(.L_x_15) ;  /* 0x0000004400208947 */ /* 0x01aff40003800000 */
.L_x_123:
[----:B------:R-:W-:Y:S05]  /*1580*/  @P1 BRA `(.L_x_16) ;  /* 0x0000000000401947 */ /* 0x000fea0003800000 */
[----:B-1----:R-:W-:Y:S01]  /*1590*/  MOV R0, 0x0 ;  /* 0x0000000000007802 */ /* 0x002fe20000000f00 */
[----:B------:R-:W-:Y:S01]  /*15a0*/  ULDC.64 UR4, c[0x4][0x68] ;  /* 0x01001a0000047ab9 */ /* 0x000fe20000000a00 */
[----:B------:R-:W-:Y:S01]  /*15b0*/  ULDC.64 UR6, c[0x4][0x8] ;  /* 0x0100020000067ab9 */ /* 0x000fe20000000a00 */
[----:B------:R-:W-:Y:S01]  /*15c0*/  IMAD.U32 R4, RZ, RZ, UR4 ;  /* 0x00000004ff047e24 */ /* 0x000fe2000f8e00ff */
[----:B------:R1:W2:Y:S01]  /*15d0*/  LDC.64 R14, c[0x4][R0] ;  /* 0x01000000000e7b82 */ /* 0x0002a20000000a00 */
[----:B------:R-:W-:Y:S01]  /*15e0*/  IMAD.U32 R5, RZ, RZ, UR5 ;  /* 0x00000005ff057e24 */ /* 0x000fe2000f8e00ff */
[----:B------:R-:W-:Y:S01]  /*15f0*/  ULDC.64 UR4, c[0x4][0x70] ;  /* 0x01001c0000047ab9 */ /* 0x000fe20000000a00 */
[----:B------:R-:W-:Y:S02]  /*1600*/  IMAD.U32 R10, RZ, RZ, UR6 ;  /* 0x00000006ff0a7e24 */ /* 0x000fe4000f8e00ff */
[----:B------:R-:W-:Y:S02]  /*1610*/  IMAD.U32 R6, RZ, RZ, UR4 ;  /* 0x00000004ff067e24 */ /* 0x000fe4000f8e00ff */
[----:B------:R-:W-:-:S02]  /*1620*/  IMAD.U32 R7, RZ, RZ, UR5 ;  /* 0x00000005ff077e24 */ /* 0x000fc4000f8e00ff */
[----:B------:R-:W-:Y:S02]  /*1630*/  IMAD.U32 R11, RZ, RZ, UR7 ;  /* 0x00000007ff0b7e24 */ /* 0x000fe4000f8e00ff */
[----:B------:R-:W-:Y:S02]  /*1640*/  IMAD.MOV.U32 R8, RZ, RZ, 0x1e1 ;  /* 0x000001e1ff087424 */ /* 0x000fe400078e00ff */
[----:B0-----:R-:W-:Y:S02]  /*1650*/  IMAD.MOV.U32 R12, RZ, RZ, 0x1 ;  /* 0x00000001ff0c7424 */ /* 0x001fe400078e00ff */
[----:B-1----:R-:W-:-:S07]  /*1660*/  IMAD.MOV.U32 R13, RZ, RZ, RZ ;  /* 0x000000ffff0d7224 */ /* 0x002fce00078e00ff */
[----:B------:R-:W-:-:S07]  /*1670*/  LEPC R20, `(.L_x_16) ;  /* 0x000000001014794e */ /* 0x000fce0000000000 */
[----:B--2--5:R-:W-:Y:S05]  /*1680*/  CALL.ABS.NOINC R14 ;  /* 0x000000000e007343 */ /* 0x024fea0003c00000 */
.L_x_16:
[----:B------:R-:W-:-:S13]  /*1690*/  ISETP.NE.AND P0, PT, R70, 0x3, PT ;  /* 0x000000034600780c */ /* 0x000fda0003f05270 */
[----:B------:R-:W-:Y:S05]  /*16a0*/  @!P0 BRA `(.L_x_17) ;  /* 0x0000000000048947 */ /* 0x000fea0003800000 */
[----:B------:R-:W-:Y:S01]  /*16b0*/  BPT.TRAP 0x1 ;  /* 0x000000040000795c */ /* 0x000fe20000300000 */
.L_x_17:
[----:B------:R-:W-:Y:S02]  /*16c0*/  IMAD.U32 R3, RZ, RZ, UR38 ;  /* 0x00000026ff037e24 */ /* 0x000fe4000f8e00ff */
[----:B-1----:R-:W-:-:S03]  /*16d0*/  IMAD.U32 R0, RZ, RZ, UR39 ;  /* 0x00000027ff007e24 */ /* 0x002fc6000f8e00ff */
[----:B------:R-:W-:Y:S02]  /*16e0*/  LEA R3, R3, UR41, 0x3 ;  /* 0x0000002903037c11 */ /* 0x000fe4000f8e18ff */
[----:B------:R-:W-:-:S04]  /*16f0*/  SHF.L.U32 R0, R0, 0x1f, RZ ;  /* 0x0000001f00007819 */ /* 0x000fc800000006ff */
[----:B------:R1:W2:Y:S01]  /*1700*/  SYNCS.PHASECHK.TRANS64.TRYWAIT P1, [R3+URZ], R0 ;  /* 0x00000000030075a7 */ /* 0x0002a2000802017f */
[----:B------:R-:W-:Y:S05]  /*1710*/  @!P0 BRA `(.L_x_18) ;  /* 0x0000000000048947 */ /* 0x000fea0003800000 */
[----:B------:R-:W-:Y:S01]  /*1720*/  BPT.TRAP 0x1 ;  /* 0x000000040000795c */ /* 0x000fe20000300000 */
.L_x_18:
[----:B--2---:R-:W-:Y:S05]  /*1730*/  @P1 BRA `(.L_x_19) ;  /* 0x0000000000081947 */ /* 0x004fea0003800000 */
[----:B------:R-:W2:Y:S02]  /*1740*/  SYNCS.PHASECHK.TRANS64.TRYWAIT P1, [R3+URZ], R0 ;  /* 0x00000000030075a7 */ /* 0x000ea4000802017f */
[----:B--2---:R-:W-:Y:S05]  /*1750*/  @!P1 BRA `(.L_x_20) ;  /* 0x0000004000bc9947 */ /* 0x004fea0003800000 */
.L_x_19:
[----:B------:R-:W-:Y:S05]  /*1760*/  WARPSYNC.ALL ;  /* 0x0000000000007948 */ /* 0x000fea0003800000 */
[----:B------:R-:W-:Y:S01]  /*1770*/  ULEA UR4, UR38, UR45, 0x8 ;  /* 0x0000002d26047291 */ /* 0x000fe2000f8e403f */
[----:B------:R-:W-:Y:S01]  /*1780*/  WARPGROUP.ARRIVE ;  /* 0x00000000000079c5 */ /* 0x000fe20000000000 */
[----:B------:R-:W-:Y:S01]  /*1790*/  ULEA UR6, UR38, UR44, 0x8 ;  /* 0x0000002c26067291 */ /* 0x000fe2000f8e403f */
[----:B-12---:R-:W-:Y:S01]  /*17a0*/  IMAD.U32 R0, RZ, RZ, UR43 ;  /* 0x0000002bff007e24 */ /* 0x006fe2000f8e00ff */
[----:B------:R-:W-:Y:S01]  /*17b0*/  UMOV UR5, 0x80000020 ;  /* 0x8000002000057882 */ /* 0x000fe20000000000 */
[----:B------:R-:W-:-:S03]  /*17c0*/  UMOV UR7, 0x80000020 ;  /* 0x8000002000077882 */ /* 0x000fc60000000000 */
[----:B------:R-:W-:-:S03]  /*17d0*/  ISETP.GE.AND P1, PT, R0, 0x1, PT ;  /* 0x000000010000780c */ /* 0x000fc60003f26270 */
[----:B------:R-:W-:Y:S01]  /*17e0*/  HGMMA.64x64x16.F32.BF16 R24, gdesc[UR4], RZ, !UPT, gsb0 ;  /* 0x00e00000041879f0 */ /* 0x000fe2000c0018ff */
[----:B------:R-:W-:Y:S02]  /*17f0*/  UIADD3 UR4, UR4, 0x2, URZ ;  /* 0x0000000204047890 */ /* 0x000fe4000fffe03f */
[----:B------:R-:W-:Y:S01]  /*1800*/  UIADD3 UR6, UR6, 0x2, URZ ;  /* 0x0000000206067890 */ /* 0x000fe2000fffe03f */
[----:B------:R-:W-:Y:S01]  /*1810*/  UMOV UR5, 0x80000020 ;  /* 0x8000002000057882 */ /* 0x000fe20000000000 */
[----:B------:R-:W-:Y:S01]  /*1820*/  UMOV UR7, 0x80000020 ;  /* 0x8000002000077882 */ /* 0x000fe20000000000 */
[----:B------:R-:W-:Y:S02]  /*1830*/  WARPGROUP.DEPBAR.LE gsb0, 0x0 ;  /* 0x00008000000079c5 */ /* 0x000fe40000010000 */
[----:B------:R-:W-:-:S06]  /*1840*/  WARPGROUP.ARRIVE ;  /* 0x00000000000079c5 */ /* 0x000fcc0000000000 */
[----:B------:R-:W-:Y:S03]  /*1850*/  HGMMA.64x64x16.F32.BF16 R24, gdesc[UR4], R24, gsb0 ;  /* 0x00e00000041879f0 */ /* 0x000fe60008001818 */
[----:B------:R-:W-:Y:S02]  /*1860*/  WARPGROUP.DEPBAR.LE gsb0, 0x0 ;  /* 0x00008000000079c5 */ /* 0x000fe40000010000 */
[----:B------:R-:W-:Y:S05]  /*1870*/  @!P1 BRA `(.L_x_21) ;  /* 0x0000000000d09947 */ /* 0x000fea0003800000 */
[----:B------:R-:W-:Y:S01]  /*1880*/  UIADD3 UR4, UR38, 0x1, URZ ;  /* 0x0000000126047890 */ /* 0x000fe2000fffe03f */
[----:B------:R-:W-:Y:S01]  /*1890*/  IMAD.U32 R0, RZ, RZ, UR43 ;  /* 0x0000002bff007e24 */ /* 0x000fe2000f8e00ff */
[----:B------:R-:W-:Y:S02]  /*18a0*/  UMOV UR9, UR38 ;  /* 0x0000002600097c82 */ /* 0x000fe40008000000 */
[----:B------:R-:W-:-:S04]  /*18b0*/  UISETP.NE.AND UP0, UPT, UR4, 0x7, UPT ;  /* 0x000000070400788c */ /* 0x000fc8000bf05270 */
[----:B------:R-:W-:Y:S02]  /*18c0*/  USEL UR5, URZ, 0x1, UP0 ;  /* 0x000000013f057887 */ /* 0x000fe40008000000 */
[----:B------:R-:W-:Y:S02]  /*18d0*/  USEL UR8, UR4, URZ, UP0 ;  /* 0x0000003f04087287 */ /* 0x000fe40008000000 */
[----:B------:R-:W-:-:S06]  /*18e0*/  ULOP3.LUT UR5, UR39, UR5, URZ, 0x3c, !UPT ;  /* 0x0000000527057292 */ /* 0x000fcc000f8e3c3f */
[----:B------:R-:W-:-:S07]  /*18f0*/  IMAD.U32 R5, RZ, RZ, UR5 ;  /* 0x00000005ff057e24 */ /* 0x000fce000f8e00ff */
.L_x_28:
[----:B-12---:R-:W-:Y:S05]  /*1900*/  @!P0 BRA `(.L_x_22) ;  /* 0x0000000000048947 */ /* 0x006fea0003800000 */
[----:B------:R-:W-:Y:S01]  /*1910*/  BPT.TRAP 0x1 ;  /* 0x000000040000795c */ /* 0x000fe20000300000 */
.L_x_22:
[----:B------:R-:W-:Y:S01]  /*1920*/  ULEA UR4, UR8, UR41, 0x3 ;  /* 0x0000002908047291 */ /* 0x000fe2000f8e183f */
[----:B------:R-:W-:-:S08]  /*1930*/  SHF.L.U32 R3, R5, 0x1f, RZ ;  /* 0x0000001f05037819 */ /* 0x000fd000000006ff */
[----:B------:R1:W2:Y:S01]  /*1940*/  SYNCS.PHASECHK.TRANS64.TRYWAIT P1, [UR4], R3 ;  /* 0x00000003ff0075a7 */ /* 0x0002a20008020144 */
[----:B------:R-:W-:Y:S05]  /*1950*/  @!P0 BRA `(.L_x_23) ;  /* 0x0000000000048947 */ /* 0x000fea0003800000 */
[----:B------:R-:W-:Y:S01]  /*1960*/  BPT.TRAP 0x1 ;  /* 0x000000040000795c */ /* 0x000fe20000300000 */
.L_x_23:
[----:B--2---:R-:W-:Y:S05]  /*1970*/  @P1 BRA `(.L_x_24) ;  /* 0x0000000000081947 */ /* 0x004fea0003800000 */
[----:B------:R-:W2:Y:S02]  /*1980*/  SYNCS.PHASECHK.TRANS64.TRYWAIT P1, [UR4], R3 ;  /* 0x00000003ff0075a7 */ /* 0x000ea40008020144 */
[----:B--2---:R-:W-:Y:S05]  /*1990*/  @!P1 BRA `(.L_x_25) ;  /* 0x0000004000409947 */ /* 0x004fea0003800000 */
.L_x_24:
[----:B------:R-:W-:Y:S01]  /*19a0*/  ULEA UR4, UR8, UR45, 0x8 ;  /* 0x0000002d08047291 */ /* 0x000fe2000f8e403f */
[----:B------:R-:W-:Y:S01]  /*19b0*/  WARPGROUP.ARRIVE ;  /* 0x00000000000079c5 */ /* 0x000fe20000000000 */
[----:B------:R-:W-:Y:S01]  /*19c0*/  ULEA UR6, UR8, UR44, 0x8 ;  /* 0x0000002c08067291 */ /* 0x000fe2000f8e403f */
[----:B------:R-:W-:Y:S01]  /*19d0*/  UMOV UR5, 0x80000020 ;  /* 0x8000002000057882 */ /* 0x000fe20000000000 */
[----:B------:R-:W-:-:S07]  /*19e0*/  UMOV UR7, 0x80000020 ;  /* 0x8000002000077882 */ /* 0x000fce0000000000 */
[----:B------:R-:W-:Y:S01]  /*19f0*/  HGMMA.64x64x16.F32.BF16 R24, gdesc[UR4], R24, gsb0 ;  /* 0x00e00000041879f0 */ /* 0x000fe20008001818 */
        /* <DEDUP_REMOVED lines=9> */
[----:B------:R-:W-:Y:S01]  /*1a90*/  BPT.TRAP 0x1 ;  /* 0x000000040000795c */ /* 0x000fe20000300000 */
.L_x_26:
[----:B------:R-:W-:Y:S01]  /*1aa0*/  ULEA UR4, UR9, UR41, 0x3 ;  /* 0x0000002909047291 */ /* 0x000fe2000f8e183f */
[----:B------:R-:W-:-:S03]  /*1ab0*/  ISETP.GT.U32.AND P1, PT, R16, 0x1, PT ;  /* 0x000000011000780c */ /* 0x000fc60003f24070 */
[----:B------:R-:W-:-:S04]  /*1ac0*/  UIADD3 UR4, UR4, 0x38, URZ ;  /* 0x0000003804047890 */ /* 0x000fc8000fffe03f */
[----:B------:R-:W-:-:S09]  /*1ad0*/  UPRMT UR4, URZ, 0x654, UR4 ;  /* 0x000006543f047896 */ /* 0x000fd20008000004 */
[----:B------:R-:W-:Y:S01]  /*1ae0*/  SYNCS.ARRIVE.TRANS64.RED.A1T0 RZ, [UR4], RZ ;  /* 0x000000ffffff79a7 */ /* 0x000fe20008100404 */
[----:B------:R-:W-:Y:S05]  /*1af0*/  @P1 BRA `(.L_x_27) ;  /* 0x0000000000041947 */ /* 0x000fea0003800000 */
[----:B------:R-:W-:Y:S01]  /*1b00*/  BPT.TRAP 0x1 ;  /* 0x000000040000795c */ /* 0x000fe20000300000 */
.L_x_27:
[----:B------:R-:W-:Y:S01]  /*1b10*/  UIADD3 UR8, UR8, 0x1, URZ ;  /* 0x0000000108087890 */ /* 0x000fe2000fffe03f */
[C---:B------:R-:W-:Y:S01]  /*1b20*/  ISETP.GT.AND P1, PT, R0.reuse, 0x1, PT ;  /* 0x000000010000780c */ /* 0x040fe20003f24270 */
[----:B------:R-:W-:Y:S01]  /*1b30*/  UIADD3 UR9, UR9, 0x1, URZ ;  /* 0x0000000109097890 */ /* 0x000fe2000fffe03f */
[----:B------:R-:W-:Y:S01]  /*1b40*/  VIADD R0, R0, 0xffffffff ;  /* 0xffffffff00007836 */ /* 0x000fe20000000000 */
[----:B------:R-:W-:Y:S02]  /*1b50*/  UISETP.NE.AND UP0, UPT, UR8, 0x7, UPT ;  /* 0x000000070800788c */ /* 0x000fe4000bf05270 */
[----:B------:R-:W-:Y:S02]  /*1b60*/  UISETP.NE.AND UP1, UPT, UR9, 0x7, UPT ;  /* 0x000000070900788c */ /* 0x000fe4000bf25270 */
[----:B------:R-:W-:Y:S02]  /*1b70*/  USEL UR4, URZ, 0x1, UP0 ;  /* 0x000000013f047887 */ /* 0x000fe40008000000 */
[----:B------:R-:W-:-:S02]  /*1b80*/  USEL UR8, UR8, URZ, UP0 ;  /* 0x0000003f08087287 */ /* 0x000fc40008000000 */
[----:B------:R-:W-:Y:S02]  /*1b90*/  USEL UR9, UR9, URZ, UP1 ;  /* 0x0000003f09097287 */ /* 0x000fe40008800000 */
[----:B------:R-:W-:Y:S01]  /*1ba0*/  LOP3.LUT R5, R5, UR4, RZ, 0x3c, !PT ;  /* 0x0000000405057c12 */ /* 0x000fe2000f8e3cff */
[----:B------:R-:W-:Y:S09]  /*1bb0*/  @P1 BRA `(.L_x_28) ;  /* 0xfffffffc00501947 */ /* 0x000ff2000383ffff */
.L_x_21:
[----:B------:R-:W3:Y:S01]  /*1bc0*/  LDC R0, c[0x0][0x28c] ;  /* 0x0000a300ff007b82 */ /* 0x000ee20000000800 */
[----:B------:R4:W-:Y:S01]  /*1bd0*/  SYNCS.ARRIVE.TRANS64.A1T0 RZ, [R62+UR47], RZ ;  /* 0x000000ff3eff79a7 */ /* 0x0009e2000810002f */
[----:B---3--:R-:W-:-:S13]  /*1be0*/  ISETP.GE.AND P1, PT, R0, 0x1, PT ;  /* 0x000000010000780c */ /* 0x008fda0003f26270 */
[----:B----4-:R-:W-:Y:S05]  /*1bf0*/  @!P1 BRA `(.L_x_29) ;  /* 0x00000000003c9947 */ /* 0x010fea0003800000 */
[----:B------:R-:W-:Y:S05]  /*1c00*/  @!P0 BRA `(.L_x_30) ;  /* 0x0000000000048947 */ /* 0x000fea0003800000 */
[----:B------:R-:W-:Y:S01]  /*1c10*/  BPT.TRAP 0x1 ;  /* 0x000000040000795c */ /* 0x000fe20000300000 */
.L_x_30:
[----:B------:R-:W-:Y:S01]  /*1c20*/  UIADD3 UR6, UR43, UR38, URZ ;  /* 0x000000262b067290 */ /* 0x000fe2000fffe03f */
[----:B------:R-:W-:-:S03]  /*1c30*/  ISETP.GT.U32.AND P0, PT, R16, 0x1, PT ;  /* 0x000000011000780c */ /* 0x000fc60003f04070 */
[----:B------:R-:W-:-:S04]  /*1c40*/  UIMAD.WIDE.U32 UR4, UR6, 0x24924925, URZ ;  /* 0x24924925060478a5 */ /* 0x000fc8000f8e003f */
[----:B------:R-:W-:-:S04]  /*1c50*/  UIADD3 UR4, UR6, -UR5, URZ ;  /* 0x8000000506047290 */ /* 0x000fc8000fffe03f */
[----:B------:R-:W-:-:S04]  /*1c60*/  ULEA.HI UR4, UR4, UR5, URZ, 0x1f ;  /* 0x0000000504047291 */ /* 0x000fc8000f8ff83f */
[----:B------:R-:W-:-:S04]  /*1c70*/  USHF.R.U32.HI UR4, URZ, 0x2, UR4 ;  /* 0x000000023f047899 */ /* 0x000fc80008011604 */
[----:B------:R-:W-:-:S04]  /*1c80*/  UIMAD UR4, UR4, -0x7, UR6 ;  /* 0xfffffff9040478a4 */ /* 0x000fc8000f8e0206 */
[----:B------:R-:W-:-:S04]  /*1c90*/  ULEA UR4, UR4, UR41, 0x3 ;  /* 0x0000002904047291 */ /* 0x000fc8000f8e183f */
[----:B------:R-:W-:-:S04]  /*1ca0*/  UIADD3 UR4, UR4, 0x38, URZ ;  /* 0x0000003804047890 */ /* 0x000fc8000fffe03f */
[----:B------:R-:W-:-:S09]  /*1cb0*/  UPRMT UR4, URZ, 0x654, UR4 ;  /* 0x000006543f047896 */ /* 0x000fd20008000004 */
[----:B------:R-:W-:Y:S01]  /*1cc0*/  SYNCS.ARRIVE.TRANS64.RED.A1T0 RZ, [UR4], RZ ;  /* 0x000000ffffff79a7 */ /* 0x000fe20008100404 */
[----:B------:R-:W-:Y:S05]  /*1cd0*/  @P0 BRA `(.L_x_29) ;  /* 0x0000000000040947 */ /* 0x000fea0003800000 */
[----:B------:R-:W-:Y:S01]  /*1ce0*/  BPT.TRAP 0x1 ;  /* 0x000000040000795c */ /* 0x000fe20000300000 */
.L_x_29:
[----:B------:R-:W-:Y:S01]  /*1cf0*/  SHF.L.U32 R0, R71, 0x1f, RZ ;  /* 0x0000001f47007819 */ /* 0x000fe200000006ff */
[----:B------:R-:W-:Y:S01]  /*1d00*/  UIADD3 UR38, UR46, UR38, URZ ;  /* 0x000000262e267290 */ /* 0x000fe2000fffe03f */
[----:B------:R-:W3:Y:S01]  /*1d10*/  LDC R7, c[0x0][0x288] ;  /* 0x0000a200ff077b82 */ /* 0x000ee20000000800 */
[----:B------:R-:W-:Y:S01]  /*1d20*/  UISETP.GE.U32.AND UP1, UPT, UR46, 0x7, UPT ;  /* 0x000000072e00788c */ /* 0x000fe2000bf26070 */
[----:B------:R-:W-:Y:S01]  /*1d30*/  IMAD.SHL.U32 R8, R60, 0x2, RZ ;  /* 0x000000023c087824 */ /* 0x000fe200078e00ff */
[----:B------:R-:W-:Y:S02]  /*1d40*/  UISETP.GT.U32.AND UP0, UPT, UR38, 0x6, UPT ;  /* 0x000000062600788c */ /* 0x000fe4000bf04070 */
[----:B------:R-:W-:Y:S02]  /*1d50*/  UIMAD.WIDE.U32 UR4, UR38, 0x24924925, URZ ;  /* 0x24924925260478a5 */ /* 0x000fe4000f8e003f */
[----:B------:R-:W-:Y:S01]  /*1d60*/  UISETP.LT.U32.AND UP0, UPT, UR46, 0x7, UP0 ;  /* 0x000000072e00788c */ /* 0x000fe20008701070 */
[----:B------:R-:W4:Y:S01]  /*1d70*/  SYNCS.PHASECHK.TRANS64.TRYWAIT P0, [R61+UR42+0x10], R0 ;  /* 0x000010003d0075a7 */ /* 0x000f22000800016a */
[----:B------:R-:W-:Y:S01]  /*1d80*/  UIADD3 UR4, UR38, -UR5, URZ ;  /* 0x8000000526047290 */ /* 0x000fe2000fffe03f */
[----:B------:R-:W-:Y:S01]  /*1d90*/  SHF.R.S32.HI R9, RZ, 0x1f, R8 ;  /* 0x0000001fff097819 */ /* 0x000fe20000011408 */
[----:B------:R-:W-:-:S02]  /*1da0*/  USEL UR6, URZ, 0x1, !UP0 ;  /* 0x000000013f067887 */ /* 0x000fc4000c000000 */
[----:B------:R-:W-:Y:S02]  /*1db0*/  ULEA.HI UR4, UR4, UR5, URZ, 0x1f ;  /* 0x0000000504047291 */ /* 0x000fe4000f8ff83f */
[----:B------:R-:W-:Y:S02]  /*1dc0*/  ULOP3.LUT UR39, UR39, UR6, URZ, 0x3c, !UPT ;  /* 0x0000000627277292 */ /* 0x000fe4000f8e3c3f */
[----:B------:R-:W-:-:S04]  /*1dd0*/  USHF.R.U32.HI UR4, URZ, 0x2, UR4 ;  /* 0x000000023f047899 */ /* 0x000fc80008011604 */
[----:B------:R-:W-:Y:S02]  /*1de0*/  @UP1 ULOP3.LUT UR39, UR39, 0x1, UR4, 0x78, !UPT ;  /* 0x0000000127271892 */ /* 0x000fe4000f8e7804 */
[----:B------:R-:W-:Y:S01]  /*1df0*/  UIMAD UR38, UR4, -0x7, UR38 ;  /* 0xfffffff9042678a4 */ /* 0x000fe2000f8e0226 */
[----:B---34-:R-:W-:Y:S11]  /*1e00*/  @!P0 BRA `(.L_x_31) ;  /* 0x0000003c003c8947 */ /* 0x018ff60003800000 */
.L_x_124:
[----:B---3--:R-:W-:Y:S01]  /*1e10*/  IMAD.SHL.U32 R0, R19, 0x40, RZ ;  /* 0x0000004013007824 */ /* 0x008fe200078e00ff */
[----:B------:R-:W-:Y:S01]  /*1e20*/  ULDC UR6, c[0x0][0x284] ;  /* 0x0000a10000067ab9 */ /* 0x000fe20000000800 */
[----:B------:R-:W-:Y:S01]  /*1e30*/  IMAD.SHL.U32 R14, R22, 0x40, RZ ;  /* 0x00000040160e7824 */ /* 0x000fe200078e00ff */
[----:B------:R-:W-:Y:S01]  /*1e40*/  SHF.R.S32.HI R11, RZ, 0x1f, R2 ;  /* 0x0000001fff0b7819 */ /* 0x000fe20000011402 */
[----:B------:R-:W-:Y:S01]  /*1e50*/  ULDC.64 UR4, c[0x0][0x5d0] ;  /* 0x0001740000047ab9 */ /* 0x000fe20000000a00 */
[----:B------:R-:W-:Y:S01]  /*1e60*/  ISETP.GE.AND P0, PT, R0, UR6, PT ;  /* 0x0000000600007c0c */ /* 0x000fe2000bf06270 */
[----:B--2---:R-:W-:Y:S01]  /*1e70*/  IMAD.WIDE.U32 R4, R2, UR4, R8 ;  /* 0x0000000402047c25 */ /* 0x004fe2000f8e0008 */
[----:B------:R-:W-:Y:S02]  /*1e80*/  SHF.R.S32.HI R15, RZ, 0x1f, R14 ;  /* 0x0000001fff0f7819 */ /* 0x000fe4000001140e */
[C---:B------:R-:W-:Y:S01]  /*1e90*/  ISETP.GE.OR P0, PT, R14.reuse, R7, P0 ;  /* 0x000000070e00720c */ /* 0x040fe20000706670 */
[----:B-1----:R-:W-:Y:S01]  /*1ea0*/  IMAD R3, R11, UR4, RZ ;  /* 0x000000040b037c24 */ /* 0x002fe2000f8e02ff */
[----:B------:R-:W-:-:S03]  /*1eb0*/  IADD3 R4, P1, R14, R4, RZ ;  /* 0x000000040e047210 */ /* 0x000fc60007f3e0ff */
[----:B------:R-:W-:-:S05]  /*1ec0*/  IMAD R3, R2, UR5, R3 ;  /* 0x0000000502037c24 */ /* 0x000fca000f8e0203 */
[----:B------:R-:W-:-:S03]  /*1ed0*/  IADD3.X R5, R15, R5, R3, P1, !PT ;  /* 0x000000050f057210 */ /* 0x000fc60000ffe403 */
[----:B------:R-:W-:Y:S05]  /*1ee0*/  @P0 BRA `(.L_x_32) ;  /* 0x0000002000b00947 */ /* 0x000fea0003800000 */
[----:B------:R-:W1:Y:S01]  /*1ef0*/  LDC.64 R74, c[0x0][0x5c8] ;  /* 0x00017200ff4a7b82 */ /* 0x000e620000000a00 */
[----:B-----5:R-:W-:Y:S01]  /*1f00*/  FSETP.NEU.AND P0, PT, R57, RZ, PT ;  /* 0x000000ff3900720b */ /* 0x020fe20003f0d000 */
[----:B------:R-:W-:Y:S01]  /*1f10*/  IMAD R3, R60, -0x2, R7 ;  /* 0xfffffffe3c037824 */ /* 0x000fe200078e0207 */
[----:B------:R-:W-:Y:S01]  /*1f20*/  BSSY B0, `(.L_x_32) ;  /* 0x0000228000007945 */ /* 0x000fe20003800000 */
[----:B------:R-:W-:-:S04]  /*1f30*/  IMAD.WIDE R66, R19, 0x40, R58 ;  /* 0x0000004013427825 */ /* 0x000fc800078e023a */
[----:B------:R-:W-:Y:S02]  /*1f40*/  IMAD.IADD R3, R3, 0x1, -R14 ;  /* 0x0000000103037824 */ /* 0x000fe400078e0a0e */
[----:B------:R-:W-:-:S03]  /*1f50*/  IMAD.IADD R0, R65, 0x1, -R0 ;  /* 0x0000000141007824 */ /* 0x000fc600078e0a00 */
[----:B------:R-:W-:-:S04]  /*1f60*/  ISETP.GT.AND P2, PT, R3, RZ, PT ;  /* 0x000000ff0300720c */ /* 0x000fc80003f44270 */
[----:B------:R-:W-:Y:S01]  /*1f70*/  ISETP.GT.AND P1, PT, R0, RZ, P2 ;  /* 0x000000ff0000720c */ /* 0x000fe20001724270 */
[-C--:B-1----:R-:W-:Y:S02]  /*1f80*/  IMAD R6, R67, R74.reuse, RZ ;  /* 0x0000004a43067224 */ /* 0x082fe400078e02ff */
[----:B------:R-:W-:-:S04]  /*1f90*/  IMAD.WIDE.U32 R68, R66, R74, R4 ;  /* 0x0000004a42447225 */ /* 0x000fc800078e0004 */
[----:B------:R-:W-:-:S04]  /*1fa0*/  IMAD R5, R66, R75, R6 ;  /* 0x0000004b42057224 */ /* 0x000fc800078e0206 */
[----:B------:R-:W-:Y:S01]  /*1fb0*/  IMAD.IADD R7, R69, 0x1, R5 ;  /* 0x0000000145077824 */ /* 0x000fe200078e0205 */
[----:B------:R-:W-:Y:S06]  /*1fc0*/  @!P0 BRA `(.L_x_33) ;  /* 0x0000001400e48947 */ /* 0x000fec0003800000 */
[----:B------:R-:W1:Y:S01]  /*1fd0*/  LDC.64 R72, c[0x0][0x5b8] ;  /* 0x00016e00ff487b82 */ /* 0x000e620000000a00 */
[----:B------:R-:W-:-:S07]  /*1fe0*/  ULDC.64 UR4, c[0x0][0x5c0] ;  /* 0x0001700000047ab9 */ /* 0x000fce0000000a00 */
[----:B------:R-:W2:Y:S08]  /*1ff0*/  LDC.64 R76, c[0x0][0x5b0] ;  /* 0x00016c00ff4c7b82 */ /* 0x000eb00000000a00 */
[----:B------:R-:W0:Y:S01]  /*2000*/  LDC.64 R78, c[0x0][0x5a8] ;  /* 0x00016a00ff4e7b82 */ /* 0x000e220000000a00 */
[-C--:B-1----:R-:W-:Y:S02]  /*2010*/  IMAD R6, R11, R72.reuse, RZ ;  /* 0x000000480b067224 */ /* 0x082fe400078e02ff */
[----:B------:R-:W-:-:S04]  /*2020*/  IMAD.WIDE.U32 R4, R2, R72, R8 ;  /* 0x0000004802047225 */ /* 0x000fc800078e0008 */
[----:B------:R-:W-:Y:S01]  /*2030*/  IMAD R69, R2, R73, R6 ;  /* 0x0000004902457224 */ /* 0x000fe200078e0206 */
[----:B------:R-:W-:Y:S01]  /*2040*/  IADD3 R10, P0, R14, R4, RZ ;  /* 0x000000040e0a7210 */ /* 0x000fe20007f1e0ff */
[----:B--2---:R-:W-:-:S03]  /*2050*/  IMAD R4, R67, R76, RZ ;  /* 0x0000004c43047224 */ /* 0x004fc600078e02ff */
[----:B------:R-:W-:Y:S01]  /*2060*/  IADD3.X R11, R15, R5, R69, P0, !PT ;  /* 0x000000050f0b7210 */ /* 0x000fe200007fe445 */
[C---:B------:R-:W-:Y:S02]  /*2070*/  IMAD R73, R66.reuse, R77, R4 ;  /* 0x0000004d42497224 */ /* 0x040fe400078e0204 */
[----:B------:R-:W-:-:S04]  /*2080*/  IMAD.WIDE.U32 R4, R66, R76, R10 ;  /* 0x0000004c42047225 */ /* 0x000fc800078e000a */
[----:B------:R-:W-:Y:S01]  /*2090*/  IMAD.IADD R5, R5, 0x1, R73 ;  /* 0x0000000105057824 */ /* 0x000fe200078e0249 */
[----:B0-----:R-:W-:-:S04]  /*20a0*/  LEA R12, P0, R4, R78, 0x1 ;  /* 0x0000004e040c7211 */ /* 0x001fc800078008ff */
[----:B------:R-:W-:-:S05]  /*20b0*/  LEA.HI.X R13, R4, R79, R5, 0x1, P0 ;  /* 0x0000004f040d7211 */ /* 0x000fca00000f0c05 */
[----:B------:R-:W2:Y:S01]  /*20c0*/  @P1 LDG.E.LTC128B.U16 R19, desc[UR36][R12.64] ;  /* 0x000000240c131981 */ /* 0x000ea2000c1e1520 */
[----:B------:R-:W-:Y:S01]  /*20d0*/  IMAD.WIDE.U32 R4, R66, R76, R14 ;  /* 0x0000004c42047225 */ /* 0x000fe200078e000e */
[----:B------:R-:W-:Y:S02]  /*20e0*/  BSSY B1, `(.L_x_34) ;  /* 0x0000015000017945 */ /* 0x000fe40003800000 */
[----:B------:R-:W-:-:S04]  /*20f0*/  IADD3 R20, P0, R8, R4, RZ ;  /* 0x0000000408147210 */ /* 0x000fc80007f1e0ff */
[----:B------:R-:W-:Y:S02]  /*2100*/  IADD3.X R21, R9, R73, R5, P0, !PT ;  /* 0x0000004909157210 */ /* 0x000fe400007fe405 */
[----:B------:R-:W-:Y:S01]  /*2110*/  LEA R6, P0, R68, UR4, 0x1 ;  /* 0x0000000444067c11 */ /* 0x000fe2000f8008ff */
[----:B------:R-:W-:-:S03]  /*2120*/  IMAD.WIDE.U32 R20, R2, R72, R20 ;  /* 0x0000004802147225 */ /* 0x000fc600078e0014 */
[----:B------:R-:W-:Y:S02]  /*2130*/  LEA.HI.X R7, R68, UR5, R7, 0x1, P0 ;  /* 0x0000000544077c11 */ /* 0x000fe400080f0c07 */
[----:B------:R-:W-:-:S04]  /*2140*/  ISETP.GT.AND P0, PT, R3, 0x1, PT ;  /* 0x000000010300780c */ /* 0x000fc80003f04270 */
[----:B------:R-:W-:Y:S01]  /*2150*/  ISETP.GT.AND P3, PT, R0, RZ, P0 ;  /* 0x000000ff0000720c */ /* 0x000fe20000764270 */
[----:B--2---:R-:W-:-:S04]  /*2160*/  IMAD.U32 R4, R19, 0x10000, RZ ;  /* 0x0001000013047824 */ /* 0x004fc800078e00ff */
[----:B------:R-:W-:Y:S01]  /*2170*/  FMUL R5, R4, R57 ;  /* 0x0000003904057220 */ /* 0x000fe20000400000 */
[----:B------:R-:W-:-:S03]  /*2180*/  LEA R4, P4, R20, R78, 0x1 ;  /* 0x0000004e14047211 */ /* 0x000fc600078808ff */
[----:B------:R-:W-:-:S05]  /*2190*/  FFMA R5, R24, R56, R5 ;  /* 0x0000003818057223 */ /* 0x000fca0000000005 */
[----:B------:R-:W-:Y:S01]  /*21a0*/  F2FP.BF16.F32.PACK_AB R12, RZ, R5 ;  /* 0x00000005ff0c723e */ /* 0x000fe200000010ff */
[----:B------:R-:W-:-:S03]  /*21b0*/  IMAD.IADD R5, R69, 0x1, R21 ;  /* 0x0000000145057824 */ /* 0x000fc600078e0215 */
[----:B------:R-:W-:Y:S01]  /*21c0*/  PRMT R13, R12, 0x7610, R13 ;  /* 0x000076100c0d7816 */ /* 0x000fe2000000000d */
[----:B------:R-:W-:Y:S01]  /*21d0*/  IMAD.SHL.U32 R12, R76, 0x8, RZ ;  /* 0x000000084c0c7824 */ /* 0x000fe200078e00ff */
[----:B------:R-:W-:-:S03]  /*21e0*/  LEA.HI.X R5, R20, R79, R5, 0x1, P4 ;  /* 0x0000004f14057211 */ /* 0x000fc600020f0c05 */
[----:B------:R0:W-:Y:S02]  /*21f0*/  @P1 STG.E.U16 desc[UR36][R6.64], R13 ;  /* 0x0000000d06001986 */ /* 0x0001e4000c101524 */
[----:B0-----:R-:W-:Y:S01]  /*2200*/  SHF.L.U64.HI R13, R76, 0x3, R77 ;  /* 0x000000034c0d7819 */ /* 0x001fe2000001024d */
[----:B------:R-:W-:Y:S06]  /*2210*/  @!P3 BRA `(.L_x_35) ;  /* 0x000000000004b947 */ /* 0x000fec0003800000 */
[----:B------:R0:W5:Y:S02]  /*2220*/  LDG.E.LTC128B.U16 R19, desc[UR36][R4.64+0x2] ;  /* 0x0000022404137981 */ /* 0x000164000c1e1520 */
.L_x_35:
[----:B------:R-:W-:Y:S05]  /*2230*/  BSYNC B1 ;  /* 0x0000000000017941 */ /* 0x000fea0003800000 */
.L_x_34:
[----:B------:R-:W-:Y:S01]  /*2240*/  IMAD.WIDE.U32 R66, R66, R76, R12 ;  /* 0x0000004c42427225 */ /* 0x000fe200078e000c */
[----:B------:R-:W-:-:S03]  /*2250*/  ISETP.GT.AND P2, PT, R0, 0x8, P2 ;  /* 0x000000080000780c */ /* 0x000fc60001744270 */
[----:B-----5:R-:W-:Y:S01]  /*2260*/  IMAD.U32 R20, R19, 0x10000, RZ ;  /* 0x0001000013147824 */ /* 0x020fe200078e00ff */
[----:B------:R-:W-:Y:S01]  /*2270*/  IADD3 R10, P1, R10, R66, RZ ;  /* 0x000000420a0a7210 */ /* 0x000fe20007f3e0ff */
[----:B------:R-:W-:Y:S02]  /*2280*/  IMAD.IADD R73, R73, 0x1, R67 ;  /* 0x0000000149497824 */ /* 0x000fe400078e0243 */
[----:B------:R-:W-:Y:S02]  /*2290*/  FMUL R20, R20, R57 ;  /* 0x0000003914147220 */ /* 0x000fe40000400000 */
[----:B------:R-:W-:Y:S01]  /*22a0*/  IMAD.X R11, R73, 0x1, R11, P1 ;  /* 0x00000001490b7824 */ /* 0x000fe200008e060b */
[----:B------:R-:W-:Y:S01]  /*22b0*/  LEA R12, P1, R10, R78, 0x1 ;  /* 0x0000004e0a0c7211 */ /* 0x000fe200078208ff */
[----:B------:R-:W-:-:S03]  /*22c0*/  FFMA R20, R25, R56, R20 ;  /* 0x0000003819147223 */ /* 0x000fc60000000014 */
[----:B------:R-:W-:Y:S02]  /*22d0*/  LEA.HI.X R13, R10, R79, R11, 0x1, P1 ;  /* 0x0000004f0a0d7211 */ /* 0x000fe400008f0c0b */
[----:B------:R-:W-:-:S05]  /*22e0*/  F2FP.BF16.F32.PACK_AB R20, RZ, R20 ;  /* 0x00000014ff14723e */ /* 0x000fca00000010ff */
[----:B------:R1:W-:Y:S04]  /*22f0*/  @P3 STG.E.U16 desc[UR36][R6.64+0x2], R20 ;  /* 0x0000021406003986 */ /* 0x0003e8000c101524 */
[----:B------:R-:W2:Y:S01]  /*2300*/  @P2 LDG.E.LTC128B.U16 R19, desc[UR36][R12.64] ;  /* 0x000000240c132981 */ /* 0x000ea2000c1e1520 */
[----:B------:R-:W-:Y:S01]  /*2310*/  IADD3 R14, P1, P3, R8, R66, R14 ;  /* 0x00000042080e7210 */ /* 0x000fe20007b3e00e */
[----:B------:R-:W-:Y:S01]  /*2320*/  BSSY B1, `(.L_x_36) ;  /* 0x0000011000017945 */ /* 0x000fe20003800000 */
[C---:B------:R-:W-:Y:S02]  /*2330*/  SHF.L.U64.HI R11, R74.reuse, 0x4, R75 ;  /* 0x000000044a0b7819 */ /* 0x040fe4000001024b */
[----:B------:R-:W-:Y:S02]  /*2340*/  IADD3.X R15, R9, R73, R15, P1, P3 ;  /* 0x00000049090f7210 */ /* 0x000fe40000fe640f */
[----:B------:R-:W-:-:S02]  /*2350*/  LEA R10, P1, R74, R6, 0x4 ;  /* 0x000000064a0a7211 */ /* 0x000fc400078220ff */
[----:B------:R-:W-:Y:S01]  /*2360*/  ISETP.GT.AND P0, PT, R0, 0x8, P0 ;  /* 0x000000080000780c */ /* 0x000fe20000704270 */
[----:B------:R-:W-:-:S04]  /*2370*/  IMAD.WIDE.U32 R14, R2, R72, R14 ;  /* 0x00000048020e7225 */ /* 0x000fc800078e000e */
[----:B------:R-:W-:Y:S02]  /*2380*/  IMAD.X R11, R11, 0x1, R7, P1 ;  /* 0x000000010b0b7824 */ /* 0x000fe400008e0607 */
[----:B------:R-:W-:Y:S02]  /*2390*/  IMAD.IADD R2, R69, 0x1, R15 ;  /* 0x0000000145027824 */ /* 0x000fe400078e020f */
[----:B--2---:R-:W-:-:S04]  /*23a0*/  IMAD.U32 R8, R19, 0x10000, RZ ;  /* 0x0001000013087824 */ /* 0x004fc800078e00ff */
[----:B------:R-:W-:Y:S01]  /*23b0*/  FMUL R9, R8, R57 ;  /* 0x0000003908097220 */ /* 0x000fe20000400000 */
[----:B------:R-:W-:-:S03]  /*23c0*/  LEA R8, P3, R14, R78, 0x1 ;  /* 0x0000004e0e087211 */ /* 0x000fc600078608ff */
[----:B------:R-:W-:-:S05]  /*23d0*/  FFMA R9, R26, R56, R9 ;  /* 0x000000381a097223 */ /* 0x000fca0000000009 */
[----:B------:R-:W-:Y:S02]  /*23e0*/  F2FP.BF16.F32.PACK_AB R12, RZ, R9 ;  /* 0x00000009ff0c723e */ /* 0x000fe400000010ff */
[----:B------:R-:W-:-:S03]  /*23f0*/  LEA.HI.X R9, R14, R79, R2, 0x1, P3 ;  /* 0x0000004f0e097211 */ /* 0x000fc600018f0c02 */
[----:B------:R1:W-:Y:S01]  /*2400*/  @P2 STG.E.U16 desc[UR36][R10.64], R12 ;  /* 0x0000000c0a002986 */ /* 0x0003e2000c101524 */
[----:B------:R-:W-:Y:S05]  /*2410*/  @!P0 BRA `(.L_x_37) ;  /* 0x0000000000048947 */ /* 0x000fea0003800000 */
[----:B------:R2:W5:Y:S02]  /*2420*/  LDG.E.LTC128B.U16 R19, desc[UR36][R8.64+0x2] ;  /* 0x0000022408137981 */ /* 0x000564000c1e1520 */
.L_x_37:
[----:B------:R-:W-:Y:S05]  /*2430*/  BSYNC B1 ;  /* 0x0000000000017941 */ /* 0x000fea0003800000 */
.L_x_36:
[----:B-----5:R-:W-:Y:S01]  /*2440*/  IMAD.U32 R2, R19, 0x10000, RZ ;  /* 0x0001000013027824 */ /* 0x020fe200078e00ff */
[----:B------:R-:W-:Y:S01]  /*2450*/  ISETP.GT.AND P1, PT, R3, 0x8, PT ;  /* 0x000000080300780c */ /* 0x000fe20003f24270 */
[----:B------:R-:W-:Y:S02]  /*2460*/  BSSY B1, `(.L_x_38) ;  /* 0x0000008000017945 */ /* 0x000fe40003800000 */
[----:B------:R-:W-:Y:S01]  /*2470*/  FMUL R2, R2, R57 ;  /* 0x0000003902027220 */ /* 0x000fe20000400000 */
[----:B------:R-:W-:-:S03]  /*2480*/  ISETP.GT.AND P2, PT, R0, RZ, P1 ;  /* 0x000000ff0000720c */ /* 0x000fc60000f44270 */
[----:B------:R-:W-:-:S05]  /*2490*/  FFMA R2, R27, R56, R2 ;  /* 0x000000381b027223 */ /* 0x000fca0000000002 */
[----:B------:R-:W-:-:S05]  /*24a0*/  F2FP.BF16.F32.PACK_AB R2, RZ, R2 ;  /* 0x00000002ff02723e */ /* 0x000fca00000010ff */
[----:B------:R3:W-:Y:S01]  /*24b0*/  @P0 STG.E.U16 desc[UR36][R10.64+0x2], R2 ;  /* 0x000002020a000986 */ /* 0x0007e2000c101524 */
[----:B------:R-:W-:Y:S05]  /*24c0*/  @!P2 BRA `(.L_x_39) ;  /* 0x000000000004a947 */ /* 0x000fea0003800000 */
[----:B------:R4:W5:Y:S02]  /*24d0*/  LDG.E.LTC128B.U16 R19, desc[UR36][R4.64+0x10] ;  /* 0x0000102404137981 */ /* 0x000964000c1e1520 */
.L_x_39:
[----:B------:R-:W-:Y:S05]  /*24e0*/  BSYNC B1 ;  /* 0x0000000000017941 */ /* 0x000fea0003800000 */
.L_x_38:
[----:B---3-5:R-:W-:Y:S01]  /*24f0*/  IMAD.U32 R2, R19, 0x10000, RZ ;  /* 0x0001000013027824 */ /* 0x028fe200078e00ff */
        /* <DEDUP_REMOVED lines=9> */
.L_x_41:
[----:B------:R-:W-:Y:S05]  /*2590*/  BSYNC B1 ;  /* 0x0000000000017941 */ /* 0x000fea0003800000 */
.L_x_40:
[----:B-----5:R-:W-:Y:S01]  /*25a0*/  IMAD.U32 R2, R19, 0x10000, RZ ;  /* 0x0001000013027824 */ /* 0x020fe200078e00ff */
[----:B------:R-:W-:Y:S01]  /*25b0*/  ISETP.GT.AND P1, PT, R0, 0x8, P1 ;  /* 0x000000080000780c */ /* 0x000fe20000f24270 */
[----:B------:R-:W-:Y:S02]  /*25c0*/  BSSY B1, `(.L_x_42) ;  /* 0x0000007000017945 */ /* 0x000fe40003800000 */
[----:B------:R-:W-:-:S04]  /*25d0*/  FMUL R2, R2, R57 ;  /* 0x0000003902027220 */ /* 0x000fc80000400000 */
[----:B------:R-:W-:-:S05]  /*25e0*/  FFMA R2, R29, R56, R2 ;  /* 0x000000381d027223 */ /* 0x000fca0000000002 */
[----:B------:R-:W-:-:S05]  /*25f0*/  F2FP.BF16.F32.PACK_AB R2, RZ, R2 ;  /* 0x00000002ff02723e */ /* 0x000fca00000010ff */
[----:B------:R0:W-:Y:S01]  /*2600*/  @P3 STG.E.U16 desc[UR36][R6.64+0x12], R2 ;  /* 0x0000120206003986 */ /* 0x0001e2000c101524 */
[----:B------:R-:W-:Y:S05]  /*2610*/  @!P1 BRA `(.L_x_43) ;  /* 0x0000000000049947 */ /* 0x000fea0003800000 */
[----:B------:R0:W5:Y:S02]  /*2620*/  LDG.E.LTC128B.U16 R19, desc[UR36][R8.64+0x10] ;  /* 0x0000102408137981 */ /* 0x000164000c1e1520 */
.L_x_43:
[----:B------:R-:W-:Y:S05]  /*2630*/  BSYNC B1 ;  /* 0x0000000000017941 */ /* 0x000fea0003800000 */
.L_x_42:
[----:B0----5:R-:W-:Y:S01]  /*2640*/  IMAD.U32 R2, R19, 0x10000, RZ ;  /* 0x0001000013027824 */ /* 0x021fe200078e00ff */
[----:B------:R-:W-:Y:S01]  /*2650*/  ISETP.GT.AND P0, PT, R0, 0x8, P0 ;  /* 0x000000080000780c */ /* 0x000fe20000704270 */
[----:B------:R-:W-:Y:S02]  /*2660*/  BSSY B1, `(.L_x_44) ;  /* 0x0000007000017945 */ /* 0x000fe40003800000 */
[----:B---3--:R-:W-:-:S04]  /*2670*/  FMUL R13, R2, R57 ;  /* 0x00000039020d7220 */ /* 0x008fc80000400000 */
[----:B------:R-:W-:-:S05]  /*2680*/  FFMA R13, R30, R56, R13 ;  /* 0x000000381e0d7223 */ /* 0x000fca000000000d */
[----:B------:R-:W-:-:S05]  /*2690*/  F2FP.BF16.F32.PACK_AB R13, RZ, R13 ;  /* 0x0000000dff0d723e */ /* 0x000fca00000010ff */
[----:B------:R0:W-:Y:S01]  /*26a0*/  @P1 STG.E.U16 desc[UR36][R10.64+0x10], R13 ;  /* 0x0000100d0a001986 */ /* 0x0001e2000c101524 */
[----:B------:R-:W-:Y:S05]  /*26b0*/  @!P0 BRA `(.L_x_45) ;  /* 0x0000000000048947 */ /* 0x000fea0003800000 */
[----:B------:R3:W5:Y:S02]  /*26c0*/  LDG.E.LTC128B.U16 R19, desc[UR36][R8.64+0x12] ;  /* 0x0000122408137981 */ /* 0x000764000c1e1520 */
.L_x_45:
[----:B------:R-:W-:Y:S05]  /*26d0*/  BSYNC B1 ;  /* 0x0000000000017941 */ /* 0x000fea0003800000 */
.L_x_44:
        /* <DEDUP_REMOVED lines=10> */
.L_x_47:
[----:B------:R-:W-:Y:S05]  /*2780*/  BSYNC B1 ;  /* 0x0000000000017941 */ /* 0x000fea0003800000 */
.L_x_46:
[----:B0----5:R-:W-:Y:S01]  /*2790*/  IMAD.U32 R2, R19, 0x10000, RZ ;  /* 0x0001000013027824 */ /* 0x021fe200078e00ff */
        /* <DEDUP_REMOVED lines=9> */
.L_x_49:
[----:B------:R-:W-:Y:S05]  /*2830*/  BSYNC B1 ;  /* 0x0000000000017941 */ /* 0x000fea0003800000 */
.L_x_48:
        /* <DEDUP_REMOVED lines=9> */
.L_x_51:
[----:B------:R-:W-:Y:S05]  /*28d0*/  BSYNC B1 ;  /* 0x0000000000017941 */ /* 0x000fea0003800000 */
.L_x_50:
[----:B0----5:R-:W-:Y:S01]  /*28e0*/  IMAD.U32 R2, R19, 0x10000, RZ ;  /* 0x0001000013027824 */ /* 0x021fe200078e00ff */
        /* <DEDUP_REMOVED lines=8> */
.L_x_53:
[----:B------:R-:W-:Y:S05]  /*2970*/  BSYNC B1 ;  /* 0x0000000000017941 */ /* 0x000fea0003800000 */
.L_x_52:
        /* <DEDUP_REMOVED lines=10> */
.L_x_55:
[----:B------:R-:W-:Y:S05]  /*2a20*/  BSYNC B1 ;  /* 0x0000000000017941 */ /* 0x000fea0003800000 */
.L_x_54:
        /* <DEDUP_REMOVED lines=10> */
.L_x_57:
[----:B------:R-:W-:Y:S05]  /*2ad0*/  BSYNC B1 ;  /* 0x0000000000017941 */ /* 0x000fea0003800000 */
.L_x_56:
        /* <DEDUP_REMOVED lines=9> */
.L_x_59:
[----:B------:R-:W-:Y:S05]  /*2b70*/  BSYNC B1 ;  /* 0x0000000000017941 */ /* 0x000fea0003800000 */
.L_x_58:
        /* <DEDUP_REMOVED lines=9> */
.L_x_61:
[----:B------:R-:W-:Y:S05]  /*2c10*/  BSYNC B1 ;  /* 0x0000000000017941 */ /* 0x000fea0003800000 */
.L_x_60:
        /* <DEDUP_REMOVED lines=10> */
.L_x_63:
[----:B------:R-:W-:Y:S05]  /*2cc0*/  BSYNC B1 ;  /* 0x0000000000017941 */ /* 0x000fea0003800000 */
.L_x_62:
        /* <DEDUP_REMOVED lines=10> */
.L_x_65:
[----:B------:R-:W-:Y:S05]  /*2d70*/  BSYNC B1 ;  /* 0x0000000000017941 */ /* 0x000fea0003800000 */
.L_x_64:
        /* <DEDUP_REMOVED lines=9> */
.L_x_67:
[----:B------:R-:W-:Y:S05]  /*2e10*/  BSYNC B1 ;  /* 0x0000000000017941 */ /* 0x000fea0003800000 */
.L_x_66:
        /* <DEDUP_REMOVED lines=9> */
.L_x_69:
[----:B------:R-:W-:Y:S05]  /*2eb0*/  BSYNC B1 ;  /* 0x0000000000017941 */ /* 0x000fea0003800000 */
.L_x_68:
        /* <DEDUP_REMOVED lines=10> */
.L_x_71:
[----:B------:R-:W-:Y:S05]  /*2f60*/  BSYNC B1 ;  /* 0x0000000000017941 */ /* 0x000fea0003800000 */
.L_x_70:
        /* <DEDUP_REMOVED lines=10> */
.L_x_73:
[----:B------:R-:W-:Y:S05]  /*3010*/  BSYNC B1 ;  /* 0x0000000000017941 */ /* 0x000fea0003800000 */
.L_x_72:
        /* <DEDUP_REMOVED lines=9> */
.L_x_75:
[----:B------:R-:W-:Y:S05]  /*30b0*/  BSYNC B1 ;  /* 0x0000000000017941 */ /* 0x000fea0003800000 */
.L_x_74:
        /* <DEDUP_REMOVED lines=9> */
.L_x_77:
[----:B------:R-:W-:Y:S05]  /*3150*/  BSYNC B1 ;  /* 0x0000000000017941 */ /* 0x000fea0003800000 */
.L_x_76:
        /* <DEDUP_REMOVED lines=10> */
.L_x_79:
[----:B------:R-:W-:Y:S05]  /*3200*/  BSYNC B1 ;  /* 0x0000000000017941 */ /* 0x000fea0003800000 */
.L_x_78:
        /* <DEDUP_REMOVED lines=10> */
.L_x_81:
[----:B------:R-:W-:Y:S05]  /*32b0*/  BSYNC B1 ;  /* 0x0000000000017941 */ /* 0x000fea0003800000 */
.L_x_80:
        /* <DEDUP_REMOVED lines=9> */
.L_x_83:
[----:B------:R-:W-:Y:S05]  /*3350*/  BSYNC B1 ;  /* 0x0000000000017941 */ /* 0x000fea0003800000 */
.L_x_82:
        /* <DEDUP_REMOVED lines=9> */
.L_x_85:
[----:B------:R-:W-:Y:S05]  /*33f0*/  BSYNC B1 ;  /* 0x0000000000017941 */ /* 0x000fea0003800000 */
.L_x_84:
        /* <DEDUP_REMOVED lines=10> */
.L_x_87:
[----:B------:R-:W-:Y:S05]  /*34a0*/  BSYNC B1 ;  /* 0x0000000000017941 */ /* 0x000fea0003800000 */
.L_x_86:
[----:B0----5:R-:W-:Y:S01]  /*34b0*/  IMAD.U32 R2, R19, 0x10000, RZ ;  /* 0x0001000013027824 */ /* 0x021fe200078e00ff */
[----:B------:R-:W-:Y:S01]  /*34c0*/  ISETP.GT.AND P0, PT, R3, 0x39, PT ;  /* 0x000000390300780c */ /* 0x000fe20003f04270 */
[----:B------:R-:W-:Y:S01]  /*34d0*/  @P2 IMAD.MOV.U32 R3, RZ, RZ, R7 ;  /* 0x000000ffff032224 */ /* 0x000fe200078e0007 */
[----:B------:R-:W-:Y:S01]  /*34e0*/  BSSY B1, `(.L_x_88) ;  /* 0x0000009000017945 */ /* 0x000fe20003800000 */
[----:B------:R-:W-:Y:S01]  /*34f0*/  FMUL R13, R2, R57 ;  /* 0x00000039020d7220 */ /* 0x000fe20000400000 */
[----:B------:R-:W-:Y:S01]  /*3500*/  @P2 IMAD.MOV.U32 R2, RZ, RZ, R6 ;  /* 0x000000ffff022224 */ /* 0x000fe200078e0006 */
[----:B------:R-:W-:Y:S02]  /*3510*/  ISETP.GT.AND P3, PT, R0, RZ, P0 ;  /* 0x000000ff0000720c */ /* 0x000fe40000764270 */
[----:B------:R-:W-:-:S05]  /*3520*/  FFMA R13, R52, R56, R13 ;  /* 0x00000038340d7223 */ /* 0x000fca000000000d */
[----:B------:R-:W-:-:S05]  /*3530*/  F2FP.BF16.F32.PACK_AB R13, RZ, R13 ;  /* 0x0000000dff0d723e */ /* 0x000fca00000010ff */
[----:B------:R0:W-:Y:S01]  /*3540*/  @P2 STG.E.U16 desc[UR36][R2.64+0x70], R13 ;  /* 0x0000700d02002986 */ /* 0x0001e2000c101524 */
[----:B------:R-:W-:Y:S05]  /*3550*/  @!P3 BRA `(.L_x_89) ;  /* 0x000000000004b947 */ /* 0x000fea0003800000 */
[----:B------:R0:W5:Y:S02]  /*3560*/  LDG.E.LTC128B.U16 R19, desc[UR36][R4.64+0x72] ;  /* 0x0000722404137981 */ /* 0x000164000c1e1520 */
.L_x_89:
[----:B------:R-:W-:Y:S05]  /*3570*/  BSYNC B1 ;  /* 0x0000000000017941 */ /* 0x000fea0003800000 */
.L_x_88:
        /* <DEDUP_REMOVED lines=9> */
.L_x_91:
[----:B------:R-:W-:Y:S05]  /*3610*/  BSYNC B1 ;  /* 0x0000000000017941 */ /* 0x000fea0003800000 */
.L_x_90:
[----:B0----5:R-:W-:Y:S01]  /*3620*/  IMAD.U32 R2, R19, 0x10000, RZ ;  /* 0x0001000013027824 */ /* 0x021fe200078e00ff */
[----:B------:R-:W-:Y:S01]  /*3630*/  ISETP.GT.AND P0, PT, R0, 0x8, P0 ;  /* 0x000000080000780c */ /* 0x000fe20000704270 */
[----:B------:R-:W-:Y:S02]  /*3640*/  BSSY B1, `(.L_x_92) ;  /* 0x000000a000017945 */ /* 0x000fe40003800000 */
[----:B------:R-:W-:Y:S01]  /*3650*/  FMUL R3, R2, R57 ;  /* 0x0000003902037220 */ /* 0x000fe20000400000 */
[----:B------:R-:W-:-:S03]  /*3660*/  @P1 IMAD.MOV.U32 R2, RZ, RZ, R10 ;  /* 0x000000ffff021224 */ /* 0x000fc600078e000a */
[----:B------:R-:W-:-:S05]  /*3670*/  FFMA R3, R54, R56, R3 ;  /* 0x0000003836037223 */ /* 0x000fca0000000003 */
[----:B------:R-:W-:-:S04]  /*3680*/  F2FP.BF16.F32.PACK_AB R3, RZ, R3 ;  /* 0x00000003ff03723e */ /* 0x000fc800000010ff */
[----:B----4-:R-:W-:Y:S01]  /*3690*/  PRMT R4, R3, 0x7610, R4 ;  /* 0x0000761003047816 */ /* 0x010fe20000000004 */
[----:B------:R-:W-:-:S05]  /*36a0*/  @P1 IMAD.MOV.U32 R3, RZ, RZ, R11 ;  /* 0x000000ffff031224 */ /* 0x000fca00078e000b */
[----:B------:R0:W-:Y:S01]  /*36b0*/  @P1 STG.E.U16 desc[UR36][R2.64+0x70], R4 ;  /* 0x0000700402001986 */ /* 0x0001e2000c101524 */
[----:B------:R-:W-:Y:S05]  /*36c0*/  @!P0 BRA `(.L_x_93) ;  /* 0x0000000000048947 */ /* 0x000fea0003800000 */
[----:B------:R4:W5:Y:S02]  /*36d0*/  LDG.E.LTC128B.U16 R19, desc[UR36][R8.64+0x72] ;  /* 0x0000722408137981 */ /* 0x000964000c1e1520 */
.L_x_93:
[----:B------:R-:W-:Y:S05]  /*36e0*/  BSYNC B1 ;  /* 0x0000000000017941 */ /* 0x000fea0003800000 */
.L_x_92:
[----:B------:R-:W-:Y:S05]  /*36f0*/  @!P0 BRA `(.L_x_94) ;  /* 0x0000000800a88947 */ /* 0x000fea0003800000 */
[----:B-----5:R-:W-:-:S04]  /*3700*/  IMAD.U32 R0, R19, 0x10000, RZ ;  /* 0x0001000013007824 */ /* 0x020fc800078e00ff */
[----:B------:R-:W-:-:S04]  /*3710*/  FMUL R0, R0, R57 ;  /* 0x0000003900007220 */ /* 0x000fc80000400000 */
[----:B------:R-:W-:-:S05]  /*3720*/  FFMA R0, R55, R56, R0 ;  /* 0x0000003837007223 */ /* 0x000fca0000000000 */
[----:B------:R-:W-:-:S05]  /*3730*/  F2FP.BF16.F32.PACK_AB R0, RZ, R0 ;  /* 0x00000000ff00723e */ /* 0x000fca00000010ff */
[----:B------:R0:W-:Y:S01]  /*3740*/  STG.E.U16 desc[UR36][R10.64+0x72], R0 ;  /* 0x000072000a007986 */ /* 0x0001e2000c101524 */
[----:B------:R-:W-:Y:S05]  /*3750*/  BRA `(.L_x_94) ;  /* 0x0000000800907947 */ /* 0x000fea0003800000 */
.L_x_33:
[----:B------:R-:W-:Y:S01]  /*3760*/  ISETP.GT.AND P0, PT, R3, 0x1, PT ;  /* 0x000000010300780c */ /* 0x000fe20003f04270 */
[----:B------:R-:W-:Y:S01]  /*3770*/  ULDC.64 UR4, c[0x0][0x5c0] ;  /* 0x0001700000047ab9 */ /* 0x000fe20000000a00 */
[-C--:B------:R-:W-:Y:S01]  /*3780*/  FMUL R24, R24, R56.reuse ;  /* 0x0000003818187220 */ /* 0x080fe20000400000 */
[-C--:B------:R-:W-:Y:S01]  /*3790*/  FMUL R25, R25, R56.reuse ;  /* 0x0000003819197220 */ /* 0x080fe20000400000 */
[----:B------:R-:W-:Y:S01]  /*37a0*/  ISETP.GT.AND P3, PT, R0, RZ, P0 ;  /* 0x000000ff0000720c */ /* 0x000fe20000764270 */
[-C--:B------:R-:W-:Y:S01]  /*37b0*/  FMUL R26, R26, R56.reuse ;  /* 0x000000381a1a7220 */ /* 0x080fe20000400000 */
[----:B------:R-:W-:Y:S01]  /*37c0*/  LEA R4, P4, R68, UR4, 0x1 ;  /* 0x0000000444047c11 */ /* 0x000fe2000f8808ff */
[----:B------:R-:W-:Y:S01]  /*37d0*/  FMUL R27, R27, R56 ;  /* 0x000000381b1b7220 */ /* 0x000fe20000400000 */
[----:B------:R-:W-:Y:S01]  /*37e0*/  F2FP.BF16.F32.PACK_AB R24, RZ, R24 ;  /* 0x00000018ff18723e */ /* 0x000fe200000010ff */
[-C--:B------:R-:W-:Y:S01]  /*37f0*/  FMUL R28, R28, R56.reuse ;  /* 0x000000381c1c7220 */ /* 0x080fe20000400000 */
[----:B------:R-:W-:Y:S01]  /*3800*/  LEA.HI.X R5, R68, UR5, R7, 0x1, P4 ;  /* 0x0000000544057c11 */ /* 0x000fe2000a0f0c07 */
[-C--:B------:R-:W-:Y:S01]  /*3810*/  FMUL R29, R29, R56.reuse ;  /* 0x000000381d1d7220 */ /* 0x080fe20000400000 */
[----:B------:R-:W-:Y:S01]  /*3820*/  F2FP.BF16.F32.PACK_AB R25, RZ, R25 ;  /* 0x00000019ff19723e */ /* 0x000fe200000010ff */
[-C--:B------:R-:W-:Y:S01]  /*3830*/  FMUL R30, R30, R56.reuse ;  /* 0x000000381e1e7220 */ /* 0x080fe20000400000 */
[----:B------:R-:W-:Y:S01]  /*3840*/  SHF.L.U64.HI R75, R74, 0x4, R75 ;  /* 0x000000044a4b7819 */ /* 0x000fe2000001024b */
[----:B------:R-:W-:Y:S01]  /*3850*/  @P1 STG.E.U16 desc[UR36][R4.64], R24 ;  /* 0x0000001804001986 */ /* 0x000fe2000c101524 */
[----:B------:R-:W-:Y:S01]  /*3860*/  ISETP.GT.AND P1, PT, R3, 0x8, PT ;  /* 0x000000080300780c */ /* 0x000fe20003f24270 */
[----:B------:R-:W-:Y:S01]  /*3870*/  FMUL R31, R31, R56 ;  /* 0x000000381f1f7220 */ /* 0x000fe20000400000 */
[----:B------:R-:W-:Y:S01]  /*3880*/  ISETP.GT.AND P4, PT, R0, 0x8, P0 ;  /* 0x000000080000780c */ /* 0x000fe20000784270 */
[----:B------:R-:W-:Y:S01]  /*3890*/  @P3 STG.E.U16 desc[UR36][R4.64+0x2], R25 ;  /* 0x0000021904003986 */ /* 0x000fe2000c101524 */
[----:B------:R-:W-:Y:S01]  /*38a0*/  LEA R6, P3, R74, R4, 0x4 ;  /* 0x000000044a067211 */ /* 0x000fe200078620ff */
[-C--:B------:R-:W-:Y:S01]  /*38b0*/  FMUL R32, R32, R56.reuse ;  /* 0x0000003820207220 */ /* 0x080fe20000400000 */
[C---:B------:R-:W-:Y:S01]  /*38c0*/  ISETP.GT.AND P2, PT, R0.reuse, 0x8, P2 ;  /* 0x000000080000780c */ /* 0x040fe20001744270 */
[-C--:B------:R-:W-:Y:S01]  /*38d0*/  FMUL R33, R33, R56.reuse ;  /* 0x0000003821217220 */ /* 0x080fe20000400000 */
[----:B------:R-:W-:Y:S01]  /*38e0*/  ISETP.GT.AND P0, PT, R3, 0x9, PT ;  /* 0x000000090300780c */ /* 0x000fe20003f04270 */
[----:B------:R-:W-:Y:S01]  /*38f0*/  IMAD.X R7, R75, 0x1, R5, P3 ;  /* 0x000000014b077824 */ /* 0x000fe200018e0605 */
[----:B------:R-:W-:Y:S01]  /*3900*/  ISETP.GT.AND P5, PT, R0, RZ, P1 ;  /* 0x000000ff0000720c */ /* 0x000fe20000fa4270 */
[-C--:B------:R-:W-:Y:S01]  /*3910*/  FMUL R34, R34, R56.reuse ;  /* 0x0000003822227220 */ /* 0x080fe20000400000 */
[----:B------:R-:W-:Y:S01]  /*3920*/  ISETP.GT.AND P3, PT, R0, RZ, P0 ;  /* 0x000000ff0000720c */ /* 0x000fe20000764270 */
[----:B------:R-:W-:Y:S01]  /*3930*/  FMUL R35, R35, R56 ;  /* 0x0000003823237220 */ /* 0x000fe20000400000 */
[----:B------:R-:W-:Y:S01]  /*3940*/  F2FP.BF16.F32.PACK_AB R26, RZ, R26 ;  /* 0x0000001aff1a723e */ /* 0x000fe200000010ff */
[-C--:B------:R-:W-:Y:S01]  /*3950*/  FMUL R36, R36, R56.reuse ;  /* 0x0000003824247220 */ /* 0x080fe20000400000 */
[----:B------:R-:W-:Y:S01]  /*3960*/  F2FP.BF16.F32.PACK_AB R27, RZ, R27 ;  /* 0x0000001bff1b723e */ /* 0x000fe200000010ff */
[----:B------:R-:W-:Y:S01]  /*3970*/  FMUL R37, R37, R56 ;  /* 0x0000003825257220 */ /* 0x000fe20000400000 */
[----:B------:R-:W-:Y:S01]  /*3980*/  F2FP.BF16.F32.PACK_AB R28, RZ, R28 ;  /* 0x0000001cff1c723e */ /* 0x000fe200000010ff */
[----:B------:R-:W-:Y:S01]  /*3990*/  @P2 STG.E.U16 desc[UR36][R6.64], R26 ;  /* 0x0000001a06002986 */ /* 0x000fe2000c101524 */
[----:B------:R-:W-:Y:S01]  /*39a0*/  F2FP.BF16.F32.PACK_AB R29, RZ, R29 ;  /* 0x0000001dff1d723e */ /* 0x000fe200000010ff */
[-C--:B------:R-:W-:Y:S01]  /*39b0*/  FMUL R38, R38, R56.reuse ;  /* 0x0000003826267220 */ /* 0x080fe20000400000 */
[C---:B------:R-:W-:Y:S01]  /*39c0*/  ISETP.GT.AND P2, PT, R0.reuse, 0x8, P1 ;  /* 0x000000080000780c */ /* 0x040fe20000f44270 */
[----:B------:R-:W-:Y:S01]  /*39d0*/  @P4 STG.E.U16 desc[UR36][R6.64+0x2], R27 ;  /* 0x0000021b06004986 */ /* 0x000fe2000c101524 */
[----:B------:R-:W-:Y:S01]  /*39e0*/  ISETP.GT.AND P1, PT, R3, 0x10, PT ;  /* 0x000000100300780c */ /* 0x000fe20003f24270 */
[----:B------:R-:W-:Y:S01]  /*39f0*/  FMUL R39, R39, R56 ;  /* 0x0000003827277220 */ /* 0x000fe20000400000 */
[----:B------:R-:W-:Y:S01]  /*3a00*/  F2FP.BF16.F32.PACK_AB R30, RZ, R30 ;  /* 0x0000001eff1e723e */ /* 0x000fe200000010ff */
[----:B------:R-:W-:Y:S01]  /*3a10*/  @P5 STG.E.U16 desc[UR36][R4.64+0x10], R28 ;  /* 0x0000101c04005986 */ /* 0x000fe2000c101524 */
[----:B------:R-:W-:Y:S01]  /*3a20*/  ISETP.GT.AND P4, PT, R0, RZ, P1 ;  /* 0x000000ff0000720c */ /* 0x000fe20000f84270 */
[-C--:B------:R-:W-:Y:S01]  /*3a30*/  FMUL R40, R40, R56.reuse ;  /* 0x0000003828287220 */ /* 0x080fe20000400000 */
[----:B------:R-:W-:Y:S01]  /*3a40*/  F2FP.BF16.F32.PACK_AB R31, RZ, R31 ;  /* 0x0000001fff1f723e */ /* 0x000fe200000010ff */
[----:B------:R-:W-:Y:S01]  /*3a50*/  @P3 STG.E.U16 desc[UR36][R4.64+0x12], R29 ;  /* 0x0000121d04003986 */ /* 0x000fe2000c101524 */
[----:B------:R-:W-:Y:S01]  /*3a60*/  ISETP.GT.AND P3, PT, R0, 0x8, P0 ;  /* 0x000000080000780c */ /* 0x000fe20000764270 */
[----:B------:R-:W-:Y:S01]  /*3a70*/  FMUL R41, R41, R56 ;  /* 0x0000003829297220 */ /* 0x000fe20000400000 */
[----:B------:R-:W-:Y:S01]  /*3a80*/  ISETP.GT.AND P0, PT, R3, 0x11, PT ;  /* 0x000000110300780c */ /* 0x000fe20003f04270 */
[----:B------:R-:W-:Y:S01]  /*3a90*/  @P2 STG.E.U16 desc[UR36][R6.64+0x10], R30 ;  /* 0x0000101e06002986 */ /* 0x000fe2000c101524 */
[----:B------:R-:W-:Y:S01]  /*3aa0*/  F2FP.BF16.F32.PACK_AB R32, RZ, R32 ;  /* 0x00000020ff20723e */ /* 0x000fe200000010ff */
[-C--:B------:R-:W-:Y:S01]  /*3ab0*/  FMUL R42, R42, R56.reuse ;  /* 0x000000382a2a7220 */ /* 0x080fe20000400000 */
[C---:B------:R-:W-:Y:S01]  /*3ac0*/  ISETP.GT.AND P5, PT, R0.reuse, RZ, P0 ;  /* 0x000000ff0000720c */ /* 0x040fe200007a4270 */
[-C--:B------:R-:W-:Y:S01]  /*3ad0*/  FMUL R43, R43, R56.reuse ;  /* 0x000000382b2b7220 */ /* 0x080fe20000400000 */
[----:B------:R-:W-:Y:S01]  /*3ae0*/  ISETP.GT.AND P2, PT, R0, 0x8, P1 ;  /* 0x000000080000780c */ /* 0x000fe20000f44270 */
[-C--:B------:R-:W-:Y:S01]  /*3af0*/  FMUL R44, R44, R56.reuse ;  /* 0x000000382c2c7220 */ /* 0x080fe20000400000 */
[----:B------:R-:W-:Y:S01]  /*3b00*/  ISETP.GT.AND P1, PT, R3, 0x18, PT ;  /* 0x000000180300780c */ /* 0x000fe20003f24270 */
[-C--:B------:R-:W-:Y:S01]  /*3b10*/  FMUL R45, R45, R56.reuse ;  /* 0x000000382d2d7220 */ /* 0x080fe20000400000 */
[----:B------:R-:W-:Y:S01]  /*3b20*/  F2FP.BF16.F32.PACK_AB R33, RZ, R33 ;  /* 0x00000021ff21723e */ /* 0x000fe200000010ff */
[----:B------:R-:W-:Y:S01]  /*3b30*/  @P3 STG.E.U16 desc[UR36][R6.64+0x12], R31 ;  /* 0x0000121f06003986 */ /* 0x000fe2000c101524 */
[----:B------:R-:W-:Y:S01]  /*3b40*/  ISETP.GT.AND P3, PT, R0, 0x8, P0 ;  /* 0x000000080000780c */ /* 0x000fe20000764270 */
[-C--:B------:R-:W-:Y:S01]  /*3b50*/  FMUL R46, R46, R56.reuse ;  /* 0x000000382e2e7220 */ /* 0x080fe20000400000 */
[----:B------:R-:W-:Y:S01]  /*3b60*/  ISETP.GT.AND P0, PT, R3, 0x19, PT ;  /* 0x000000190300780c */ /* 0x000fe20003f04270 */
[----:B------:R-:W-:Y:S01]  /*3b70*/  @P4 STG.E.U16 desc[UR36][R4.64+0x20], R32 ;  /* 0x0000202004004986 */ /* 0x000fe2000c101524 */
[C---:B------:R-:W-:Y:S01]  /*3b80*/  ISETP.GT.AND P4, PT, R0.reuse, RZ, P1 ;  /* 0x000000ff0000720c */ /* 0x040fe20000f84270 */
[----:B------:R-:W-:Y:S01]  /*3b90*/  FMUL R47, R47, R56 ;  /* 0x000000382f2f7220 */ /* 0x000fe20000400000 */
[----:B------:R-:W-:Y:S01]  /*3ba0*/  F2FP.BF16.F32.PACK_AB R34, RZ, R34 ;  /* 0x00000022ff22723e */ /* 0x000fe200000010ff */
[----:B------:R-:W-:Y:S01]  /*3bb0*/  @P5 STG.E.U16 desc[UR36][R4.64+0x22], R33 ;  /* 0x0000222104005986 */ /* 0x000fe2000c101524 */
[----:B------:R-:W-:Y:S01]  /*3bc0*/  ISETP.GT.AND P5, PT, R0, RZ, P0 ;  /* 0x000000ff0000720c */ /* 0x000fe200007a4270 */
[----:B------:R-:W-:Y:S01]  /*3bd0*/  FMUL R48, R48, R56 ;  /* 0x0000003830307220 */ /* 0x000fe20000400000 */
[----:B------:R-:W-:Y:S01]  /*3be0*/  F2FP.BF16.F32.PACK_AB R35, RZ, R35 ;  /* 0x00000023ff23723e */ /* 0x000fe200000010ff */
[----:B------:R-:W-:Y:S01]  /*3bf0*/  @P2 STG.E.U16 desc[UR36][R6.64+0x20], R34 ;  /* 0x0000202206002986 */ /* 0x000fe2000c101524 */
[----:B------:R-:W-:Y:S01]  /*3c00*/  F2FP.BF16.F32.PACK_AB R36, RZ, R36 ;  /* 0x00000024ff24723e */ /* 0x000fe200000010ff */
[-C--:B------:R-:W-:Y:S01]  /*3c10*/  FMUL R49, R49, R56.reuse ;  /* 0x0000003831317220 */ /* 0x080fe20000400000 */
[----:B------:R-:W-:Y:S01]  /*3c20*/  ISETP.GT.AND P2, PT, R0, 0x8, P1 ;  /* 0x000000080000780c */ /* 0x000fe20000f44270 */
[----:B------:R-:W-:Y:S01]  /*3c30*/  @P3 STG.E.U16 desc[UR36][R6.64+0x22], R35 ;  /* 0x0000222306003986 */ /* 0x000fe2000c101524 */
[----:B------:R-:W-:Y:S01]  /*3c40*/  ISETP.GT.AND P1, PT, R3, 0x20, PT ;  /* 0x000000200300780c */ /* 0x000fe20003f24270 */
[-C--:B------:R-:W-:Y:S01]  /*3c50*/  FMUL R50, R50, R56.reuse ;  /* 0x0000003832327220 */ /* 0x080fe20000400000 */
[----:B------:R-:W-:Y:S01]  /*3c60*/  F2FP.BF16.F32.PACK_AB R37, RZ, R37 ;  /* 0x00000025ff25723e */ /* 0x000fe200000010ff */
[----:B------:R-:W-:Y:S01]  /*3c70*/  @P4 STG.E.U16 desc[UR36][R4.64+0x30], R36 ;  /* 0x0000302404004986 */ /* 0x000fe2000c101524 */
[C---:B------:R-:W-:Y:S01]  /*3c80*/  ISETP.GT.AND P3, PT, R0.reuse, 0x8, P0 ;  /* 0x000000080000780c */ /* 0x040fe20000764270 */
[-C--:B------:R-:W-:Y:S01]  /*3c90*/  FMUL R51, R51, R56.reuse ;  /* 0x0000003833337220 */ /* 0x080fe20000400000 */
[----:B------:R-:W-:Y:S01]  /*3ca0*/  ISETP.GT.AND P0, PT, R3, 0x21, PT ;  /* 0x000000210300780c */ /* 0x000fe20003f04270 */
[----:B------:R-:W-:Y:S01]  /*3cb0*/  @P5 STG.E.U16 desc[UR36][R4.64+0x32], R37 ;  /* 0x0000322504005986 */ /* 0x000fe2000c101524 */
        /* <DEDUP_REMOVED lines=10> */
[----:B------:R-:W-:-:S02]  /*3d60*/  F2FP.BF16.F32.PACK_AB R41, RZ, R41 ;  /* 0x00000029ff29723e */ /* 0x000fc400000010ff */
[C---:B------:R-:W-:Y:S01]  /*3d70*/  ISETP.GT.AND P1, PT, R0.reuse, 0x8, P1 ;  /* 0x000000080000780c */ /* 0x040fe20000f24270 */
[----:B------:R-:W-:Y:S01]  /*3d80*/  @P3 STG.E.U16 desc[UR36][R6.64+0x32], R39 ;  /* 0x0000322706003986 */ /* 0x000fe2000c101524 */
[C---:B------:R-:W-:Y:S02]  /*3d90*/  ISETP.GT.AND P2, PT, R0.reuse, 0x8, P0 ;  /* 0x000000080000780c */ /* 0x040fe40000744270 */
[C---:B------:R-:W-:Y:S01]  /*3da0*/  ISETP.GT.AND P0, PT, R3.reuse, 0x29, PT ;  /* 0x000000290300780c */ /* 0x040fe20003f04270 */
[----:B------:R-:W-:Y:S01]  /*3db0*/  @P4 STG.E.U16 desc[UR36][R4.64+0x40], R40 ;  /* 0x0000402804004986 */ /* 0x000fe2000c101524 */
[----:B------:R-:W-:Y:S02]  /*3dc0*/  ISETP.GT.AND P4, PT, R3, 0x28, PT ;  /* 0x000000280300780c */ /* 0x000fe40003f84270 */
[----:B------:R-:W-:Y:S01]  /*3dd0*/  F2FP.BF16.F32.PACK_AB R42, RZ, R42 ;  /* 0x0000002aff2a723e */ /* 0x000fe200000010ff */
[----:B------:R-:W-:Y:S01]  /*3de0*/  @P5 STG.E.U16 desc[UR36][R4.64+0x42], R41 ;  /* 0x0000422904005986 */ /* 0x000fe2000c101524 */
[----:B------:R-:W-:-:S02]  /*3df0*/  ISETP.GT.AND P5, PT, R0, RZ, P4 ;  /* 0x000000ff0000720c */ /* 0x000fc400027a4270 */
[C---:B------:R-:W-:Y:S01]  /*3e00*/  ISETP.GT.AND P3, PT, R0.reuse, RZ, P0 ;  /* 0x000000ff0000720c */ /* 0x040fe20000764270 */
[----:B------:R-:W-:Y:S01]  /*3e10*/  @P1 STG.E.U16 desc[UR36][R6.64+0x40], R42 ;  /* 0x0000402a06001986 */ /* 0x000fe2000c101524 */
[----:B------:R-:W-:Y:S02]  /*3e20*/  F2FP.BF16.F32.PACK_AB R43, RZ, R43 ;  /* 0x0000002bff2b723e */ /* 0x000fe400000010ff */
[----:B------:R-:W-:Y:S02]  /*3e30*/  F2FP.BF16.F32.PACK_AB R44, RZ, R44 ;  /* 0x0000002cff2c723e */ /* 0x000fe400000010ff */
[C---:B------:R-:W-:Y:S01]  /*3e40*/  ISETP.GT.AND P4, PT, R0.reuse, 0x8, P4 ;  /* 0x000000080000780c */ /* 0x040fe20002784270 */
[----:B------:R-:W-:Y:S01]  /*3e50*/  @P2 STG.E.U16 desc[UR36][R6.64+0x42], R43 ;  /* 0x0000422b06002986 */ /* 0x000fe2000c101524 */
[----:B------:R-:W-:Y:S02]  /*3e60*/  F2FP.BF16.F32.PACK_AB R45, RZ, R45 ;  /* 0x0000002dff2d723e */ /* 0x000fe400000010ff */
[----:B------:R-:W-:Y:S01]  /*3e70*/  ISETP.GT.AND P2, PT, R3, 0x31, PT ;  /* 0x000000310300780c */ /* 0x000fe20003f44270 */
[----:B------:R-:W-:Y:S01]  /*3e80*/  @P5 STG.E.U16 desc[UR36][R4.64+0x50], R44 ;  /* 0x0000502c04005986 */ /* 0x000fe2000c101524 */
[----:B------:R-:W-:-:S02]  /*3e90*/  ISETP.GT.AND P5, PT, R0, 0x8, P0 ;  /* 0x000000080000780c */ /* 0x000fc400007a4270 */
[C---:B------:R-:W-:Y:S01]  /*3ea0*/  ISETP.GT.AND P1, PT, R3.reuse, 0x38, PT ;  /* 0x000000380300780c */ /* 0x040fe20003f24270 */
[----:B------:R-:W-:Y:S01]  /*3eb0*/  @P3 STG.E.U16 desc[UR36][R4.64+0x52], R45 ;  /* 0x0000522d04003986 */ /* 0x000fe2000c101524 */
[C---:B------:R-:W-:Y:S02]  /*3ec0*/  ISETP.GT.AND P3, PT, R3.reuse, 0x30, PT ;  /* 0x000000300300780c */ /* 0x040fe40003f64270 */
[----:B------:R-:W-:Y:S01]  /*3ed0*/  ISETP.GT.AND P0, PT, R3, 0x39, PT ;  /* 0x000000390300780c */ /* 0x000fe20003f04270 */
[----:B------:R-:W-:Y:S01]  /*3ee0*/  @P4 IMAD.MOV.U32 R2, RZ, RZ, R6 ;  /* 0x000000ffff024224 */ /* 0x000fe200078e0006 */
[----:B------:R-:W-:Y:S01]  /*3ef0*/  F2FP.BF16.F32.PACK_AB R46, RZ, R46 ;  /* 0x0000002eff2e723e */ /* 0x000fe200000010ff */
[----:B------:R-:W-:Y:S01]  /*3f00*/  @P4 IMAD.MOV.U32 R3, RZ, RZ, R7 ;  /* 0x000000ffff034224 */ /* 0x000fe200078e0007 */
[----:B------:R-:W-:Y:S02]  /*3f10*/  F2FP.BF16.F32.PACK_AB R47, RZ, R47 ;  /* 0x0000002fff2f723e */ /* 0x000fe400000010ff */
[----:B------:R-:W-:-:S02]  /*3f20*/  F2FP.BF16.F32.PACK_AB R48, RZ, R48 ;  /* 0x00000030ff30723e */ /* 0x000fc400000010ff */
[----:B------:R1:W-:Y:S01]  /*3f30*/  @P4 STG.E.U16 desc[UR36][R2.64+0x50], R46 ;  /* 0x0000502e02004986 */ /* 0x0003e2000c101524 */
[C---:B------:R-:W-:Y:S02]  /*3f40*/  ISETP.GT.AND P4, PT, R0.reuse, RZ, P2 ;  /* 0x000000ff0000720c */ /* 0x040fe40001784270 */
[----:B------:R-:W-:Y:S02]  /*3f50*/  F2FP.BF16.F32.PACK_AB R49, RZ, R49 ;  /* 0x00000031ff31723e */ /* 0x000fe400000010ff */
[----:B------:R-:W-:Y:S02]  /*3f60*/  ISETP.GT.AND P2, PT, R0, 0x8, P2 ;  /* 0x000000080000780c */ /* 0x000fe40001744270 */
[----:B------:R-:W-:Y:S02]  /*3f70*/  F2FP.BF16.F32.PACK_AB R50, RZ, R50 ;  /* 0x00000032ff32723e */ /* 0x000fe400000010ff */
[----:B------:R-:W-:Y:S02]  /*3f80*/  F2FP.BF16.F32.PACK_AB R51, RZ, R51 ;  /* 0x00000033ff33723e */ /* 0x000fe400000010ff */
[----:B------:R-:W-:Y:S01]  /*3f90*/  F2FP.BF16.F32.PACK_AB R52, RZ, R52 ;  /* 0x00000034ff34723e */ /* 0x000fe200000010ff */
[----:B-1----:R-:W-:Y:S01]  /*3fa0*/  @P5 IMAD.MOV.U32 R2, RZ, RZ, R6 ;  /* 0x000000ffff025224 */ /* 0x002fe200078e0006 */
[----:B------:R-:W-:Y:S01]  /*3fb0*/  F2FP.BF16.F32.PACK_AB R53, RZ, R53 ;  /* 0x00000035ff35723e */ /* 0x000fe200000010ff */
[----:B------:R-:W-:Y:S01]  /*3fc0*/  @P5 IMAD.MOV.U32 R3, RZ, RZ, R7 ;  /* 0x000000ffff035224 */ /* 0x000fe200078e0007 */
[----:B------:R-:W-:-:S02]  /*3fd0*/  F2FP.BF16.F32.PACK_AB R54, RZ, R54 ;  /* 0x00000036ff36723e */ /* 0x000fc400000010ff */
[----:B------:R-:W-:Y:S02]  /*3fe0*/  F2FP.BF16.F32.PACK_AB R55, RZ, R55 ;  /* 0x00000037ff37723e */ /* 0x000fe400000010ff */
[----:B------:R1:W-:Y:S01]  /*3ff0*/  @P5 STG.E.U16 desc[UR36][R2.64+0x52], R47 ;  /* 0x0000522f02005986 */ /* 0x0003e2000c101524 */
[C---:B------:R-:W-:Y:S02]  /*4000*/  ISETP.GT.AND P5, PT, R0.reuse, RZ, P3 ;  /* 0x000000ff0000720c */ /* 0x040fe40001fa4270 */
[----:B------:R-:W-:-:S11]  /*4010*/  ISETP.GT.AND P3, PT, R0, 0x8, P3 ;  /* 0x000000080000780c */ /* 0x000fd60001f64270 */
[----:B-1----:R-:W-:Y:S02]  /*4020*/  @P5 IMAD.MOV.U32 R2, RZ, RZ, R4 ;  /* 0x000000ffff025224 */ /* 0x002fe400078e0004 */
[----:B------:R-:W-:-:S05]  /*4030*/  @P5 IMAD.MOV.U32 R3, RZ, RZ, R5 ;  /* 0x000000ffff035224 */ /* 0x000fca00078e0005 */
[----:B------:R1:W-:Y:S01]  /*4040*/  @P5 STG.E.U16 desc[UR36][R2.64+0x60], R48 ;  /* 0x0000603002005986 */ /* 0x0003e2000c101524 */
[C---:B------:R-:W-:Y:S02]  /*4050*/  ISETP.GT.AND P5, PT, R0.reuse, RZ, P0 ;  /* 0x000000ff0000720c */ /* 0x040fe400007a4270 */
[----:B------:R-:W-:Y:S01]  /*4060*/  ISETP.GT.AND P0, PT, R0, 0x8, P0 ;  /* 0x000000080000780c */ /* 0x000fe20000704270 */
[----:B-1----:R-:W-:Y:S02]  /*4070*/  @P4 IMAD.MOV.U32 R2, RZ, RZ, R4 ;  /* 0x000000ffff024224 */ /* 0x002fe400078e0004 */
[----:B------:R-:W-:-:S05]  /*4080*/  @P4 IMAD.MOV.U32 R3, RZ, RZ, R5 ;  /* 0x000000ffff034224 */ /* 0x000fca00078e0005 */
[----:B------:R1:W-:Y:S01]  /*4090*/  @P4 STG.E.U16 desc[UR36][R2.64+0x62], R49 ;  /* 0x0000623102004986 */ /* 0x0003e2000c101524 */
[C---:B------:R-:W-:Y:S02]  /*40a0*/  ISETP.GT.AND P4, PT, R0.reuse, RZ, P1 ;  /* 0x000000ff0000720c */ /* 0x040fe40000f84270 */
[----:B------:R-:W-:Y:S01]  /*40b0*/  ISETP.GT.AND P1, PT, R0, 0x8, P1 ;  /* 0x000000080000780c */ /* 0x000fe20000f24270 */
[----:B-1----:R-:W-:Y:S02]  /*40c0*/  @P3 IMAD.MOV.U32 R2, RZ, RZ, R6 ;  /* 0x000000ffff023224 */ /* 0x002fe400078e0006 */
[----:B------:R-:W-:-:S05]  /*40d0*/  @P3 IMAD.MOV.U32 R3, RZ, RZ, R7 ;  /* 0x000000ffff033224 */ /* 0x000fca00078e0007 */
[----:B------:R1:W-:Y:S02]  /*40e0*/  @P3 STG.E.U16 desc[UR36][R2.64+0x60], R50 ;  /* 0x0000603202003986 */ /* 0x0003e4000c101524 */
[----:B-1----:R-:W-:Y:S02]  /*40f0*/  @P2 IMAD.MOV.U32 R2, RZ, RZ, R6 ;  /* 0x000000ffff022224 */ /* 0x002fe400078e0006 */
[----:B------:R-:W-:-:S05]  /*4100*/  @P2 IMAD.MOV.U32 R3, RZ, RZ, R7 ;  /* 0x000000ffff032224 */ /* 0x000fca00078e0007 */
[----:B------:R1:W-:Y:S02]  /*4110*/  @P2 STG.E.U16 desc[UR36][R2.64+0x62], R51 ;  /* 0x0000623302002986 */ /* 0x0003e4000c101524 */
[----:B-1----:R-:W-:Y:S02]  /*4120*/  @P4 IMAD.MOV.U32 R2, RZ, RZ, R4 ;  /* 0x000000ffff024224 */ /* 0x002fe400078e0004 */
[----:B------:R-:W-:-:S05]  /*4130*/  @P4 IMAD.MOV.U32 R3, RZ, RZ, R5 ;  /* 0x000000ffff034224 */ /* 0x000fca00078e0005 */
[----:B------:R1:W-:Y:S04]  /*4140*/  @P4 STG.E.U16 desc[UR36][R2.64+0x70], R52 ;  /* 0x0000703402004986 */ /* 0x0003e8000c101524 */
[----:B------:R2:W-:Y:S01]  /*4150*/  @P5 STG.E.U16 desc[UR36][R4.64+0x72], R53 ;  /* 0x0000723504005986 */ /* 0x0005e2000c101524 */
[----:B-1----:R-:W-:Y:S02]  /*4160*/  @P1 IMAD.MOV.U32 R2, RZ, RZ, R6 ;  /* 0x000000ffff021224 */ /* 0x002fe400078e0006 */
[----:B------:R-:W-:-:S05]  /*4170*/  @P1 IMAD.MOV.U32 R3, RZ, RZ, R7 ;  /* 0x000000ffff031224 */ /* 0x000fca00078e0007 */
[----:B------:R2:W-:Y:S04]  /*4180*/  @P1 STG.E.U16 desc[UR36][R2.64+0x70], R54 ;  /* 0x0000703602001986 */ /* 0x0005e8000c101524 */
[----:B------:R2:W-:Y:S02]  /*4190*/  @P0 STG.E.U16 desc[UR36][R6.64+0x72], R55 ;  /* 0x0000723706000986 */ /* 0x0005e4000c101524 */
.L_x_94:
[----:B------:R-:W-:Y:S05]  /*41a0*/  BSYNC B0 ;  /* 0x0000000000007941 */ /* 0x000fea0003800000 */
.L_x_32:
[----:B0-2---:R-:W2:Y:S01]  /*41b0*/  LDL.64 R2, [R1] ;  /* 0x0000000001027983 */ /* 0x005ea20000100a00 */
[----:B------:R-:W-:Y:S01]  /*41c0*/  ULDC.64 UR4, c[0x0][0x650] ;  /* 0x0001940000047ab9 */ /* 0x000fe20000000a00 */
[----:B------:R0:W-:Y:S01]  /*41d0*/  SYNCS.ARRIVE.TRANS64.A1T0 RZ, [R64+UR47], RZ ;  /* 0x000000ff40ff79a7 */ /* 0x0001e2000810002f */
[----:B------:R-:W-:Y:S01]  /*41e0*/  PRMT R0, RZ, 0x7610, R0 ;  /* 0x00007610ff007816 */ /* 0x000fe20000000000 */
[----:B-----5:R-:W-:Y:S02]  /*41f0*/  IMAD.MOV.U32 R19, RZ, RZ, -0x1 ;  /* 0xffffffffff137424 */ /* 0x020fe400078e00ff */
[----:B------:R-:W-:Y:S01]  /*4200*/  IMAD.MOV.U32 R22, RZ, RZ, -0x1 ;  /* 0xffffffffff167424 */ /* 0x000fe200078e00ff */
[----:B--2---:R-:W-:-:S04]  /*4210*/  LEA R18, P0, R2, R18, 0x1 ;  /* 0x0000001202127211 */ /* 0x004fc800078008ff */
[----:B------:R-:W-:Y:S01]  /*4220*/  LEA.HI.X R17, R2, R17, R23, 0x1, P0 ;  /* 0x0000001102117211 */ /* 0x000fe200000f0c17 */
[----:B------:R-:W-:Y:S01]  /*4230*/  IMAD.MOV.U32 R2, RZ, RZ, -0x1 ;  /* 0xffffffffff027424 */ /* 0x000fe200078e00ff */
[----:B------:R-:W-:-:S04]  /*4240*/  ISETP.GE.U32.AND P0, PT, R18, UR4, PT ;  /* 0x0000000412007c0c */ /* 0x000fc8000bf06070 */
[----:B------:R-:W-:-:S13]  /*4250*/  ISETP.GE.U32.AND.EX P0, PT, R17, UR5, PT, P0 ;  /* 0x0000000511007c0c */ /* 0x000fda000bf06100 */
[----:B0-----:R-:W-:Y:S05]  /*4260*/  @P0 BRA `(.L_x_95) ;  /* 0x0000000400700947 */ /* 0x001fea0003800000 */
[----:B-1----:R-:W0:Y:S01]  /*4270*/  S2R R10, SR_CTAID.X ;  /* 0x00000000000a7919 */ /* 0x002e220000002500 */
[----:B---34-:R-:W1:Y:S01]  /*4280*/  LDC.64 R8, c[0x0][0x628] ;  /* 0x00018a00ff087b82 */ /* 0x018e620000000a00 */
[----:B------:R-:W-:Y:S01]  /*4290*/  ULDC UR4, c[0x0][0x150] ;  /* 0x0000540000047ab9 */ /* 0x000fe20000000800 */
[----:B------:R-:W-:Y:S01]  /*42a0*/  IMAD.MOV.U32 R6, RZ, RZ, R18 ;  /* 0x000000ffff067224 */ /* 0x000fe200078e0012 */
[----:B------:R-:W2:Y:S01]  /*42b0*/  S2R R20, SR_CTAID.Y ;  /* 0x0000000000147919 */ /* 0x000ea20000002600 */
[----:B------:R-:W-:-:S04]  /*42c0*/  IMAD.MOV.U32 R7, RZ, RZ, R17 ;  /* 0x000000ffff077224 */ /* 0x000fc800078e0011 */
[----:B------:R-:W3:Y:S08]  /*42d0*/  LDC R15, c[0x0][0x144] ;  /* 0x00005100ff0f7b82 */ /* 0x000ef00000000800 */
[----:B------:R-:W4:Y:S08]  /*42e0*/  LDC R0, c[0x0][0x630] ;  /* 0x00018c00ff007b82 */ /* 0x000f300000000800 */
[----:B------:R-:W2:Y:S01]  /*42f0*/  LDC.64 R12, c[0x0][0x620] ;  /* 0x00018800ff0c7b82 */ /* 0x000ea20000000a00 */
[----:B-1----:R-:W-:-:S04]  /*4300*/  ISETP.NE.U32.AND P0, PT, R8, RZ, PT ;  /* 0x000000ff0800720c */ /* 0x002fc80003f05070 */
[----:B------:R-:W-:Y:S02]  /*4310*/  ISETP.NE.AND.EX P0, PT, R9, RZ, PT, P0 ;  /* 0x000000ff0900720c */ /* 0x000fe40003f05300 */
[----:B0-----:R-:W-:-:S05]  /*4320*/  I2FP.F32.U32 R2, R10 ;  /* 0x0000000a00027245 */ /* 0x001fca0000201000 */
[----:B------:R-:W-:-:S04]  /*4330*/  FMUL R2, R2, UR4 ;  /* 0x0000000402027c20 */ /* 0x000fc80008400000 */
[----:B------:R0:W1:Y:S02]  /*4340*/  F2I.U32.TRUNC.NTZ R14, R2 ;  /* 0x00000002000e7305 */ /* 0x000064000020f000 */
[----:B---34-:R-:W-:Y:S05]  /*4350*/  @!P0 BRA `(.L_x_96) ;  /* 0x0000000000288947 */ /* 0x018fea0003800000 */
[----:B------:R-:W3:Y:S02]  /*4360*/  LDC R3, c[0x0][0x634] ;  /* 0x00018d00ff037b82 */ /* 0x000ee40000000800 */
[----:B---3--:R-:W-:-:S05]  /*4370*/  IADD3 R7, P0, R18, R3, RZ ;  /* 0x0000000312077210 */ /* 0x008fca0007f1e0ff */
[----:B------:R-:W-:-:S04]  /*4380*/  IMAD.X R11, RZ, RZ, R17, P0 ;  /* 0x000000ffff0b7224 */ /* 0x000fc800000e0611 */
[----:B0-----:R-:W-:-:S04]  /*4390*/  IMAD.WIDE.U32 R2, R11, R8, RZ ;  /* 0x000000080b027225 */ /* 0x001fc800078e00ff */
[----:B------:R-:W-:-:S04]  /*43a0*/  IMAD.WIDE.U32 R4, P0, R7, R9, R2 ;  /* 0x0000000907047225 */ /* 0x000fc80007800002 */
[----:B------:R-:W-:-:S04]  /*43b0*/  IMAD.WIDE.U32 R2, R7, R8, RZ ;  /* 0x0000000807027225 */ /* 0x000fc800078e00ff */
[----:B------:R-:W-:Y:S01]  /*43c0*/  IMAD.X R7, RZ, RZ, RZ, P0 ;  /* 0x000000ffff077224 */ /* 0x000fe200000e06ff */
[----:B------:R-:W-:Y:S01]  /*43d0*/  IADD3 RZ, P0, R3, R4, RZ ;  /* 0x0000000403ff7210 */ /* 0x000fe20007f1e0ff */
[----:B------:R-:W-:-:S04]  /*43e0*/  IMAD.MOV.U32 R6, RZ, RZ, R5 ;  /* 0x000000ffff067224 */ /* 0x000fc800078e0005 */
[----:B------:R-:W-:-:S08]  /*43f0*/  IMAD.WIDE.U32.X R6, R11, R9, R6, P0 ;  /* 0x000000090b067225 */ /* 0x000fd000000e0406 */
.L_x_96:
[----:B------:R-:W3:Y:S01]  /*4400*/  LDC.64 R26, c[0x0][0x640] ;  /* 0x00019000ff1a7b82 */ /* 0x000ee20000000a00 */
[-C--:B------:R-:W-:Y:S01]  /*4410*/  SHF.R.U64 R11, R6, R0.reuse, R7 ;  /* 0x00000000060b7219 */ /* 0x080fe20000001207 */
[----:B------:R-:W-:Y:S01]  /*4420*/  IMAD.MOV.U32 R19, RZ, RZ, R17 ;  /* 0x000000ffff137224 */ /* 0x000fe200078e0011 */
[----:B------:R-:W-:Y:S01]  /*4430*/  SHF.R.U32.HI R0, RZ, R0, R7 ;  /* 0x00000000ff007219 */ /* 0x000fe20000011607 */
[----:B-1----:R-:W-:Y:S01]  /*4440*/  IMAD.MOV R14, RZ, RZ, -R14 ;  /* 0x000000ffff0e7224 */ /* 0x002fe200078e0a0e */
[----:B------:R-:W-:Y:S01]  /*4450*/  IADD3 R5, P0, RZ, -R11, RZ ;  /* 0x8000000bff057210 */ /* 0x000fe20007f1e0ff */
[----:B------:R-:W-:Y:S01]  /*4460*/  ULDC UR4, c[0x0][0x154] ;  /* 0x0000550000047ab9 */ /* 0x000fe20000000800 */
[----:B------:R-:W-:Y:S01]  /*4470*/  IMAD.MOV.U32 R7, RZ, RZ, 0x1 ;  /* 0x00000001ff077424 */ /* 0x000fe200078e00ff */
[----:B------:R-:W1:Y:S01]  /*4480*/  LDC R4, c[0x0][0x618] ;  /* 0x00018600ff047b82 */ /* 0x000e620000000800 */
[----:B------:R-:W-:Y:S02]  /*4490*/  IMAD R22, R15, R14, R10 ;  /* 0x0000000e0f167224 */ /* 0x000fe400078e020a */
[----:B------:R-:W-:-:S04]  /*44a0*/  IMAD.X R3, RZ, RZ, ~R0, P0 ;  /* 0x000000ffff037224 */ /* 0x000fc800000e0e00 */
[-C--:B--2---:R-:W-:Y:S01]  /*44b0*/  IMAD R0, R3, R12.reuse, RZ ;  /* 0x0000000c03007224 */ /* 0x084fe200078e02ff */
[----:B------:R-:W2:Y:S01]  /*44c0*/  LDC R6, c[0x0][0x608] ;  /* 0x00018200ff067b82 */ /* 0x000ea20000000800 */
[----:B0-----:R-:W-:-:S04]  /*44d0*/  IMAD.WIDE.U32 R2, R5, R12, R18 ;  /* 0x0000000c05027225 */ /* 0x001fc800078e0012 */
[----:B------:R-:W-:Y:S01]  /*44e0*/  IMAD R5, R5, R13, R0 ;  /* 0x0000000d05057224 */ /* 0x000fe200078e0200 */
[----:B------:R-:W-:Y:S02]  /*44f0*/  I2FP.F32.U32 R0, R20 ;  /* 0x0000001400007245 */ /* 0x000fe40000201000 */
[----:B------:R-:W0:Y:S01]  /*4500*/  LDC R24, c[0x0][0x658] ;  /* 0x00019600ff187b82 */ /* 0x000e220000000800 */
[----:B------:R-:W-:Y:S01]  /*4510*/  IMAD.IADD R3, R3, 0x1, R5 ;  /* 0x0000000103037824 */ /* 0x000fe200078e0205 */
[----:B---3--:R-:W-:Y:S01]  /*4520*/  ISETP.NE.U32.AND P0, PT, R26, RZ, PT ;  /* 0x000000ff1a00720c */ /* 0x008fe20003f05070 */
[----:B------:R-:W-:Y:S01]  /*4530*/  FMUL R0, R0, UR4 ;  /* 0x0000000400007c20 */ /* 0x000fe20008400000 */
[----:B------:R-:W-:Y:S02]  /*4540*/  IMAD.MOV.U32 R5, RZ, RZ, -0x1 ;  /* 0xffffffffff057424 */ /* 0x000fe400078e00ff */
[----:B------:R-:W-:Y:S01]  /*4550*/  ISETP.NE.AND.EX P0, PT, R27, RZ, PT, P0 ;  /* 0x000000ff1b00720c */ /* 0x000fe20003f05300 */
[----:B------:R3:W4:Y:S01]  /*4560*/  F2I.U32.TRUNC.NTZ R12, R0 ;  /* 0x00000000000c7305 */ /* 0x000722000020f000 */
[----:B------:R-:W3:Y:S01]  /*4570*/  LDC R15, c[0x0][0x148] ;  /* 0x00005200ff0f7b82 */ /* 0x000ee20000000800 */
[----:B-1----:R-:W-:-:S02]  /*4580*/  SHF.R.U64 R10, R2, R4, R3 ;  /* 0x00000004020a7219 */ /* 0x002fc40000001203 */
[----:B------:R-:W-:-:S05]  /*4590*/  SHF.R.U32.HI R3, RZ, R4, R3 ;  /* 0x00000004ff037219 */ /* 0x000fca0000011603 */
[----:B------:R-:W1:Y:S01]  /*45a0*/  LDC R14, c[0x0][0x600] ;  /* 0x00018000ff0e7b82 */ /* 0x000e620000000800 */
[-CC-:B--2---:R-:W-:Y:S02]  /*45b0*/  SHF.R.U64 R8, R10, R6.reuse, R3.reuse ;  /* 0x000000060a087219 */ /* 0x184fe40000001203 */
[----:B------:R-:W-:-:S05]  /*45c0*/  SHF.R.U32.HI R3, RZ, R6, R3 ;  /* 0x00000006ff037219 */ /* 0x000fca0000011603 */
[----:B------:R-:W2:Y:S01]  /*45d0*/  LDC R21, c[0x0][0x648] ;  /* 0x00019200ff157b82 */ /* 0x000ea20000000800 */
[-CC-:B0-----:R-:W-:Y:S02]  /*45e0*/  SHF.R.U64 R13, R8, R24.reuse, R3.reuse ;  /* 0x00000018080d7219 */ /* 0x181fe40000001203 */
[-C--:B------:R-:W-:Y:S02]  /*45f0*/  SHF.L.U32 R5, R5, R24.reuse, RZ ;  /* 0x0000001805057219 */ /* 0x080fe400000006ff */
[-C--:B------:R-:W-:Y:S01]  /*4600*/  SHF.R.U32.HI R3, RZ, R24.reuse, R3 ;  /* 0x00000018ff037219 */ /* 0x080fe20000011603 */
[----:B------:R-:W-:Y:S01]  /*4610*/  IMAD.MOV.U32 R2, RZ, RZ, R13 ;  /* 0x000000ffff027224 */ /* 0x000fe200078e000d */
[----:B------:R-:W-:Y:S01]  /*4620*/  SHF.L.U32 R24, R7, R24, RZ ;  /* 0x0000001807187219 */ /* 0x000fe200000006ff */
[----:B------:R-:W0:Y:S01]  /*4630*/  LDC R25, c[0x0][0x638] ;  /* 0x00018e00ff197b82 */ /* 0x000e220000000800 */
[----:B------:R-:W-:-:S07]  /*4640*/  LOP3.LUT R19, RZ, R5, RZ, 0x33, !PT ;  /* 0x00000005ff137212 */ /* 0x000fce00078e33ff */
[----:B------:R-:W0:Y:S01]  /*4650*/  LDC R28, c[0x0][0x610] ;  /* 0x00018400ff1c7b82 */ /* 0x000e220000000800 */
[----:B----4-:R-:W-:Y:S05]  /*4660*/  @!P0 BRA `(.L_x_97) ;  /* 0x0000000000288947 */ /* 0x010fea0003800000 */
[----:B---3--:R-:W3:Y:S02]  /*4670*/  LDC R0, c[0x0][0x64c] ;  /* 0x00019300ff007b82 */ /* 0x008ee40000000800 */
[----:B---3--:R-:W-:-:S05]  /*4680*/  IADD3 R7, P0, R13, R0, RZ ;  /* 0x000000000d077210 */ /* 0x008fca0007f1e0ff */
        /* <DEDUP_REMOVED lines=8> */
.L_x_97:
[----:B------:R-:W4:Y:S01]  /*4710*/  LDC R4, c[0x0][0x65c] ;  /* 0x00019700ff047b82 */ /* 0x000f220000000800 */
[----:B--23--:R-:W-:Y:S01]  /*4720*/  SHF.R.U64 R0, R2, R21, R3 ;  /* 0x0000001502007219 */ /* 0x00cfe20000001203 */
[----:B-1----:R-:W-:Y:S01]  /*4730*/  VIADD R3, R14, 0xffffffff ;  /* 0xffffffff0e037836 */ /* 0x002fe20000000000 */
[----:B------:R-:W-:Y:S01]  /*4740*/  LOP3.LUT R19, R8, R19, RZ, 0xc0, !PT ;  /* 0x0000001308137212 */ /* 0x000fe200078ec0ff */
[----:B------:R-:W-:Y:S02]  /*4750*/  IMAD.MOV R12, RZ, RZ, -R12 ;  /* 0x000000ffff0c7224 */ /* 0x000fe400078e0a0c */
[----:B------:R-:W-:Y:S01]  /*4760*/  IMAD.MOV R2, RZ, RZ, -R0 ;  /* 0x000000ffff027224 */ /* 0x000fe200078e0a00 */
[----:B------:R-:W-:Y:S01]  /*4770*/  LOP3.LUT R3, R10, R3, RZ, 0xc0, !PT ;  /* 0x000000030a037212 */ /* 0x000fe200078ec0ff */
[----:B------:R-:W-:Y:S02]  /*4780*/  IMAD R19, R24, R0, R19 ;  /* 0x0000000018137224 */ /* 0x000fe400078e0213 */
[----:B0-----:R-:W-:-:S04]  /*4790*/  IMAD R0, R2, R25, R13 ;  /* 0x0000001902007224 */ /* 0x001fc800078e020d */
[----:B------:R-:W-:Y:S01]  /*47a0*/  IMAD R2, R0, R14, R3 ;  /* 0x0000000e00027224 */ /* 0x000fe200078e0203 */
[----:B----4-:R-:W-:Y:S01]  /*47b0*/  ISETP.NE.AND P0, PT, R4, 0x1, PT ;  /* 0x000000010400780c */ /* 0x010fe20003f05270 */
[----:B------:R-:W-:-:S05]  /*47c0*/  IMAD.MOV.U32 R4, RZ, RZ, 0x1 ;  /* 0x00000001ff047424 */ /* 0x000fca00078e00ff */
[----:B------:R-:W-:-:S07]  /*47d0*/  PRMT R0, R4, 0x7610, R0 ;  /* 0x0000761004007816 */ /* 0x000fce0000000000 */
[----:B------:R-:W-:-:S04]  /*47e0*/  @P0 IMAD R22, R15, R12, R20 ;  /* 0x0000000c0f160224 */ /* 0x000fc800078e0214 */
[----:B------:R-:W-:-:S05]  /*47f0*/  IMAD R19, R19, R28, R22 ;  /* 0x0000001c13137224 */ /* 0x000fca00078e0216 */
[----:B------:R-:W-:Y:S02]  /*4800*/  SEL R22, R2, R19, !P0 ;  /* 0x0000001302167207 */ /* 0x000fe40004000000 */
[----:B------:R-:W-:Y:S01]  /*4810*/  SEL R19, R19, R2, !P0 ;  /* 0x0000000213137207 */ /* 0x000fe20004000000 */
[----:B------:R-:W-:-:S07]  /*4820*/  IMAD.MOV.U32 R2, RZ, RZ, R11 ;  /* 0x000000ffff027224 */ /* 0x000fce00078e000b */
.L_x_95:
[----:B------:R-:W-:Y:S02]  /*4830*/  LOP3.LUT P0, RZ, R0, 0xff, RZ, 0xc0, !PT ;  /* 0x000000ff00ff7812 */ /* 0x000fe4000780c0ff */
[----:B------:R-:W-:-:S11]  /*4840*/  LOP3.LUT R71, R71, 0x1, RZ, 0x3c, !PT ;  /* 0x0000000147477812 */ /* 0x000fd600078e3cff */
[----:B------:R-:W-:Y:S05]  /*4850*/  @P0 BRA `(.L_x_98) ;  /* 0xffffffcc00340947 */ /* 0x000fea000383ffff */
[----:B------:R-:W-:Y:S05]  /*4860*/  EXIT ;  /* 0x000000000000794d */ /* 0x000fea0003800000 */
.L_x_13:
[----:B------:R-:W-:-:S08]  /*4870*/  ISETP.NE.AND P0, PT, R0, RZ, PT ;  /* 0x000000ff0000720c */ /* 0x000fd00003f05270 */
[----:B0-----:R-:W0:-:S00]  /*4880*/  USETMAXREG.DEALLOC.CTAPOOL 0x28 ;  /* 0x00000028000079c8 */ /* 0x001e0000080e0500 */
[----:B------:R-:W-:Y:S05]  /*4890*/  @P0 EXIT ;  /* 0x000000000000094d */ /* 0x000fea0003800000 */
[----:B0-----:R-:W-:Y:S01]  /*48a0*/  LOP3.LUT P0, RZ, R8, 0xff, RZ, 0xc0, !PT ;  /* 0x000000ff08ff7812 */ /* 0x001fe2000780c0ff */
[----:B------:R-:W-:Y:S02]  /*48b0*/  IMAD.MOV.U32 R0, RZ, RZ, 0x1 ;  /* 0x00000001ff007424 */ /* 0x000fe400078e00ff */
[----:B------:R-:W-:-:S10]  /*48c0*/  IMAD.MOV.U32 R7, RZ, RZ, RZ ;  /* 0x000000ffff077224 */ /* 0x000fd400078e00ff */
[----:B------:R-:W-:Y:S05]  /*48d0*/  @!P0 BRA `(.L_x_99) ;  /* 0x0000000c001c8947 */ /* 0x000fea0003800000 */
[----:B------:R-:W-:Y:S01]  /*48e0*/  LOP3.LUT P0, RZ, R4, 0x1f, RZ, 0xc0, !PT ;  /* 0x0000001f04ff7812 */ /* 0x000fe2000780c0ff */
[----:B------:R-:W-:Y:S01]  /*48f0*/  ULDC UR5, c[0x0][0x658] ;  /* 0x0001960000057ab9 */ /* 0x000fe20000000800 */
[----:B------:R-:W-:Y:S01]  /*4900*/  UMOV UR6, 0xffffffff ;  /* 0xffffffff00067882 */ /* 0x000fe20000000000 */
[----:B------:R-:W-:Y:S01]  /*4910*/  BSSY B0, `(.L_x_99) ;  /* 0x00000c3000007945 */ /* 0x000fe20003800000 */
[----:B------:R-:W-:Y:S01]  /*4920*/  USHF.L.U32 UR6, UR6, UR5, URZ ;  /* 0x0000000506067299 */ /* 0x000fe2000800063f */
[C---:B------:R-:W-:Y:S01]  /*4930*/  ISETP.NE.AND P2, PT, R3.reuse, RZ, PT ;  /* 0x000000ff0300720c */ /* 0x040fe20003f45270 */
[----:B------:R-:W-:Y:S01]  /*4940*/  IMAD.MOV.U32 R8, RZ, RZ, 0x1 ;  /* 0x00000001ff087424 */ /* 0x000fe200078e00ff */
[----:B------:R-:W-:Y:S01]  /*4950*/  ISETP.NE.OR P0, PT, R3, RZ, !P0 ;  /* 0x000000ff0300720c */ /* 0x000fe20004705670 */
[----:B------:R-:W-:Y:S01]  /*4960*/  IMAD.MOV.U32 R0, RZ, RZ, 0x1 ;  /* 0x00000001ff007424 */ /* 0x000fe200078e00ff */
[----:B------:R-:W-:Y:S01]  /*4970*/  LOP3.LUT R6, R16, 0x2, RZ, 0xfc, !PT ;  /* 0x0000000210067812 */ /* 0x000fe200078efcff */
[----:B------:R-:W-:Y:S01]  /*4980*/  IMAD.MOV.U32 R7, RZ, RZ, RZ ;  /* 0x000000ffff077224 */ /* 0x000fe200078e00ff */
[----:B------:R-:W-:Y:S01]  /*4990*/  ULDC UR4, c[0x0][0x600] ;  /* 0x0001800000047ab9 */ /* 0x000fe20000000800 */
[----:B------:R-:W-:Y:S01]  /*49a0*/  UMOV UR7, 0x1 ;  /* 0x0000000100077882 */ /* 0x000fe20000000000 */
[----:B------:R-:W-:-:S02]  /*49b0*/  UIADD3 UR19, UR40, 0x1, URZ ;  /* 0x0000000128137890 */ /* 0x000fc4000fffe03f */
[----:B------:R-:W-:Y:S02]  /*49c0*/  UIADD3 UR15, UR4, -0x1, URZ ;  /* 0xffffffff040f7890 */ /* 0x000fe4000fffe03f */
[----:B------:R-:W-:Y:S02]  /*49d0*/  USHF.L.U32 UR17, UR7, UR5, URZ ;  /* 0x0000000507117299 */ /* 0x000fe4000800063f */
[----:B------:R-:W-:Y:S01]  /*49e0*/  ULOP3.LUT UR16, URZ, UR6, URZ, 0x33, !UPT ;  /* 0x000000063f107292 */ /* 0x000fe2000f8e333f */
[----:B------:R-:W-:-:S11]  /*49f0*/  ULDC.64 UR20, c[0x0][0x198] ;  /* 0x0000660000147ab9 */ /* 0x000fd60000000a00 */
.L_x_111:
[----:B------:R-:W-:-:S03]  /*4a00*/  UMOV UR4, 0xffffffff ;  /* 0xffffffff00047882 */ /* 0x000fc60000000000 */
[----:B------:R-:W-:Y:S05]  /*4a10*/  BRA.DIV UR4, `(.L_x_100) ;  /* 0x00000012044c7947 */ /* 0x000fea000b800000 */
[----:B------:R-:W-:-:S13]  /*4a20*/  ELECT P6, URZ, PT ;  /* 0x00000000003f782f */ /* 0x000fda00038c0000 */
.L_x_127:
[----:B------:R-:W0:Y:S01]  /*4a30*/  LDC R3, c[0x0][0x28c] ;  /* 0x0000a300ff037b82 */ /* 0x000e220000000800 */
[----:B------:R-:W-:Y:S01]  /*4a40*/  BSSY B1, `(.L_x_101) ;  /* 0x0000035000017945 */ /* 0x000fe20003800000 */
[----:B0-----:R-:W-:-:S13]  /*4a50*/  ISETP.LT.OR P6, PT, R3, 0x1, !P6 ;  /* 0x000000010300780c */ /* 0x001fda00077c1670 */
[----:B------:R-:W-:Y:S05]  /*4a60*/  @P6 BRA `(.L_x_102) ;  /* 0x0000000000c86947 */ /* 0x000fea0003800000 */
[----:B------:R-:W-:Y:S02]  /*4a70*/  IMAD.SHL.U32 R22, R22, 0x40, RZ ;  /* 0x0000004016167824 */ /* 0x000fe400078e00ff */
[----:B------:R-:W-:Y:S02]  /*4a80*/  IMAD.SHL.U32 R19, R19, 0x40, RZ ;  /* 0x0000004013137824 */ /* 0x000fe400078e00ff */
[----:B------:R-:W-:Y:S02]  /*4a90*/  IMAD.MOV.U32 R12, RZ, RZ, RZ ;  /* 0x000000ffff0c7224 */ /* 0x000fe400078e00ff */
[----:B------:R-:W-:Y:S02]  /*4aa0*/  IMAD.U32 R13, RZ, RZ, UR19 ;  /* 0x00000013ff0d7e24 */ /* 0x000fe4000f8e00ff */
[----:B------:R-:W-:Y:S02]  /*4ab0*/  IMAD.MOV.U32 R3, RZ, RZ, R0 ;  /* 0x000000ffff037224 */ /* 0x000fe400078e0000 */
[----:B------:R-:W-:-:S07]  /*4ac0*/  IMAD.MOV.U32 R4, RZ, RZ, R7 ;  /* 0x000000ffff047224 */ /* 0x000fce00078e0007 */
.L_x_106:
[----:B------:R-:W0:Y:S01]  /*4ad0*/  S2R R10, SR_CgaCtaId ;  /* 0x00000000000a7919 */ /* 0x000e220000008800 */
[----:B------:R-:W-:Y:S01]  /*4ae0*/  MOV R5, 0x400 ;  /* 0x0000040000057802 */ /* 0x000fe20000000f00 */
[----:B------:R-:W1:Y:S03]  /*4af0*/  @!P2 LDC R9, c[0x0][0x500] ;  /* 0x00014000ff09ab82 */ /* 0x000e660000000800 */
[----:B0-----:R-:W-:Y:S02]  /*4b00*/  LEA R11, R10, R5, 0x18 ;  /* 0x000000050a0b7211 */ /* 0x001fe400078ec0ff */
[----:B------:R-:W-:-:S03]  /*4b10*/  SHF.L.U32 R5, R3, 0x1f, RZ ;  /* 0x0000001f03057819 */ /* 0x000fc600000006ff */
[----:B------:R-:W-:-:S04]  /*4b20*/  IMAD R10, R4, 0x8, R11 ;  /* 0x00000008040a7824 */ /* 0x000fc800078e020b */
[----:B------:R-:W0:Y:S02]  /*4b30*/  SYNCS.PHASECHK.TRANS64.TRYWAIT P1, [R10+URZ+0x38], R5 ;  /* 0x000038050a0075a7 */ /* 0x000e24000802017f */
[----:B01----:R-:W-:Y:S05]  /*4b40*/  @!P1 BRA `(.L_x_103) ;  /* 0x0000001000209947 */ /* 0x003fea0003800000 */
.L_x_128:
[----:B0-----:R-:W-:Y:S01]  /*4b50*/  PRMT R5, R6, 0x9910, RZ ;  /* 0x0000991006057816 */ /* 0x001fe200000000ff */
[----:B------:R0:W-:Y:S03]  /*4b60*/  @!P2 SYNCS.ARRIVE.TRANS64 RZ, [R10+URZ], R9 ;  /* 0x000000090affa9a7 */ /* 0x0001e6000800003f */
[----:B------:R-:W-:-:S13]  /*4b70*/  ISETP.NE.AND P1, PT, R5, 0x2, PT ;  /* 0x000000020500780c */ /* 0x000fda0003f25270 */
[----:B0-----:R-:W-:Y:S05]  /*4b80*/  @P1 BRA `(.L_x_104) ;  /* 0x0000000000041947 */ /* 0x001fea0003800000 */
[----:B------:R-:W-:Y:S01]  /*4b90*/  BPT.TRAP 0x1 ;  /* 0x000000040000795c */ /* 0x000fe20000300000 */
.L_x_104:
[----:B------:R-:W-:Y:S05]  /*4ba0*/  @P0 BRA `(.L_x_105) ;  /* 0x0000000000040947 */ /* 0x000fea0003800000 */
[----:B------:R-:W-:Y:S01]  /*4bb0*/  BPT.TRAP 0x1 ;  /* 0x000000040000795c */ /* 0x000fe20000300000 */
.L_x_105:
[----:B------:R-:W-:Y:S01]  /*4bc0*/  IMAD R11, R4, 0x1000, R11 ;  /* 0x00001000040b7824 */ /* 0x000fe200078e020b */
[----:B------:R-:W-:Y:S01]  /*4bd0*/  R2UR UR9, R10 ;  /* 0x000000000a0972ca */ /* 0x000fe200000e0000 */
[----:B------:R-:W-:Y:S01]  /*4be0*/  VIADD R13, R13, 0xffffffff ;  /* 0xffffffff0d0d7836 */ /* 0x000fe20000000000 */
[----:B------:R-:W-:Y:S01]  /*4bf0*/  UIADD3 UR4, UP0, UR20, 0xf0, URZ ;  /* 0x000000f014047890 */ /* 0x000fe2000ff1e03f */
[----:B------:R-:W-:Y:S01]  /*4c00*/  R2UR UR11, R19 ;  /* 0x00000000130b72ca */ /* 0x000fe200000e0000 */
[----:B------:R-:W-:Y:S01]  /*4c10*/  UIADD3 UR22, UP1, UR20, 0x1f0, URZ ;  /* 0x000001f014167890 */ /* 0x000fe2000ff3e03f */
[----:B------:R-:W-:Y:S01]  /*4c20*/  R2UR UR8, R11 ;  /* 0x000000000b0872ca */ /* 0x000fe200000e0000 */
[----:B------:R-:W-:Y:S01]  /*4c30*/  UIADD3.X UR5, URZ, UR21, URZ, UP0, !UPT ;  /* 0x000000153f057290 */ /* 0x000fe200087fe43f */
[----:B------:R-:W-:Y:S01]  /*4c40*/  R2UR UR10, R12 ;  /* 0x000000000c0a72ca */ /* 0x000fe200000e0000 */
[----:B------:R-:W-:Y:S01]  /*4c50*/  VIADD R4, R4, 0x1 ;  /* 0x0000000104047836 */ /* 0x000fe20000000000 */
[----:B------:R-:W-:Y:S01]  /*4c60*/  R2UR UR12, R2 ;  /* 0x00000000020c72ca */ /* 0x000fe200000e0000 */
[----:B------:R-:W-:Y:S01]  /*4c70*/  UIADD3.X UR23, URZ, UR21, URZ, UP1, !UPT ;  /* 0x000000153f177290 */ /* 0x000fe20008ffe43f */
[----:B------:R-:W-:Y:S01]  /*4c80*/  R2UR UR18, R22 ;  /* 0x00000000161272ca */ /* 0x000fe200000e0000 */
[----:B------:R-:W-:Y:S01]  /*4c90*/  UMOV UR6, 0x0 ;  /* 0x0000000000067882 */ /* 0x000fe20000000000 */
[----:B------:R-:W-:Y:S01]  /*4ca0*/  ISETP.GT.AND P3, PT, R13, 0x1, PT ;  /* 0x000000010d00780c */ /* 0x000fe20003f64270 */
[----:B------:R-:W-:Y:S01]  /*4cb0*/  UMOV UR7, 0x10000000 ;  /* 0x1000000000077882 */ /* 0x000fe20000000000 */
[----:B------:R-:W-:Y:S01]  /*4cc0*/  ISETP.NE.AND P1, PT, R4, 0x7, PT ;  /* 0x000000070400780c */ /* 0x000fe20003f25270 */
[----:B------:R-:W-:-:S02]  /*4cd0*/  VIADD R12, R12, 0x20 ;  /* 0x000000200c0c7836 */ /* 0x000fc40000000000 */
[----:B------:R-:W-:Y:S01]  /*4ce0*/  UIADD3 UR13, UR8, 0x180, URZ ;  /* 0x00000180080d7890 */ /* 0x000fe2000fffe03f */
[----:B------:R-:W-:Y:S01]  /*4cf0*/  SEL R10, RZ, 0x1, P1 ;  /* 0x00000001ff0a7807 */ /* 0x000fe20000800000 */
[----:B------:R-:W-:Y:S01]  /*4d00*/  UIADD3 UR14, UR8, 0x7180, URZ ;  /* 0x00007180080e7890 */ /* 0x000fe2000fffe03f */
[----:B------:R-:W-:Y:S02]  /*4d10*/  SEL R4, R4, RZ, P1 ;  /* 0x000000ff04047207 */ /* 0x000fe40000800000 */
[----:B------:R-:W-:Y:S02]  /*4d20*/  LOP3.LUT R3, R3, R10, RZ, 0x3c, !PT ;  /* 0x0000000a03037212 */ /* 0x000fe400078e3cff */
[----:B------:R-:W-:Y:S02]  /*4d30*/  UMOV UR8, UR13 ;  /* 0x0000000d00087c82 */ /* 0x000fe40008000000 */
[----:B------:R0:W-:Y:S02]  /*4d40*/  UTMALDG.3D [UR8], [UR4], desc[UR6] ;  /* 0x00000608040075b4 */ /* 0x0001e40008011000 */
[----:B0-----:R-:W-:Y:S01]  /*4d50*/  UMOV UR8, UR14 ;  /* 0x0000000e00087c82 */ /* 0x001fe20008000000 */
[----:B------:R-:W-:-:S02]  /*4d60*/  UMOV UR11, UR18 ;  /* 0x00000012000b7c82 */ /* 0x000fc40008000000 */
[----:B------:R0:W-:Y:S02]  /*4d70*/  UTMALDG.3D [UR8], [UR22], desc[UR6] ;  /* 0x00000608160075b4 */ /* 0x0001e40008011000 */
[----:B0-----:R-:W-:Y:S05]  /*4d80*/  @P3 BRA `(.L_x_106) ;  /* 0xfffffffc00503947 */ /* 0x001fea000383ffff */
.L_x_102:
[----:B------:R-:W-:Y:S05]  /*4d90*/  BSYNC B1 ;  /* 0x0000000000017941 */ /* 0x000fea0003800000 */
.L_x_101:
[----:B------:R-:W2:Y:S01]  /*4da0*/  LDL.64 R10, [R1] ;  /* 0x00000000010a7983 */ /* 0x000ea20000100a00 */
[----:B------:R-:W-:Y:S01]  /*4db0*/  LOP3.LUT P4, RZ, R8, 0xff, RZ, 0xc0, !PT ;  /* 0x000000ff08ff7812 */ /* 0x000fe2000788c0ff */
[----:B------:R-:W-:Y:S01]  /*4dc0*/  VIADD R4, R7, UR40 ;  /* 0x0000002807047c36 */ /* 0x000fe20008000000 */
[----:B------:R-:W-:Y:S01]  /*4dd0*/  ULDC.64 UR4, c[0x0][0x650] ;  /* 0x0001940000047ab9 */ /* 0x000fe20000000a00 */
[----:B------:R-:W-:Y:S01]  /*4de0*/  IMAD.U32 R7, RZ, RZ, UR40 ;  /* 0x00000028ff077e24 */ /* 0x000fe2000f8e00ff */
[----:B------:R-:W-:Y:S01]  /*4df0*/  UISETP.GE.U32.AND UP0, UPT, UR40, 0x7, UPT ;  /* 0x000000072800788c */ /* 0x000fe2000bf06070 */
[C---:B------:R-:W-:Y:S01]  /*4e00*/  IMAD.WIDE.U32 R2, R4.reuse, 0x24924925, RZ ;  /* 0x2492492504027825 */ /* 0x040fe200078e00ff */
[C---:B------:R-:W-:Y:S01]  /*4e10*/  ISETP.GT.U32.AND P1, PT, R4.reuse, 0x6, PT ;  /* 0x000000060400780c */ /* 0x040fe20003f24070 */
[----:B------:R-:W-:Y:S02]  /*4e20*/  BSSY B1, `(.L_x_107) ;  /* 0x000006f000017945 */ /* 0x000fe40003800000 */
[----:B------:R-:W-:Y:S01]  /*4e30*/  IMAD.IADD R2, R4, 0x1, -R3 ;  /* 0x0000000104027824 */ /* 0x000fe200078e0a03 */
[----:B------:R-:W-:Y:S01]  /*4e40*/  ISETP.LT.U32.AND P1, PT, R7, 0x7, P1 ;  /* 0x000000070700780c */ /* 0x000fe20000f21070 */
[----:B------:R-:W-:Y:S01]  /*4e50*/  IMAD.MOV.U32 R19, RZ, RZ, -0x1 ;  /* 0xffffffffff137424 */ /* 0x000fe200078e00ff */
[----:B------:R-:W-:Y:S01]  /*4e60*/  PLOP3.LUT P3, PT, PT, PT, UP0, 0x80, 0x0 ;  /* 0x000000000000781c */ /* 0x000fe20003f6f008 */
[----:B------:R-:W0:Y:S01]  /*4e70*/  @P4 S2R R8, SR_CgaCtaId ;  /* 0x0000000000084919 */ /* 0x000e220000008800 */
[----:B------:R-:W-:Y:S01]  /*4e80*/  @P4 MOV R5, 0x400 ;  /* 0x0000040000054802 */ /* 0x000fe20000000f00 */
[----:B------:R-:W-:Y:S01]  /*4e90*/  IMAD.MOV.U32 R22, RZ, RZ, -0x1 ;  /* 0xffffffffff167424 */ /* 0x000fe200078e00ff */
[----:B------:R-:W-:-:S02]  /*4ea0*/  LEA.HI R2, R2, R3, RZ, 0x1f ;  /* 0x0000000302027211 */ /* 0x000fc400078ff8ff */
[----:B------:R-:W-:Y:S02]  /*4eb0*/  PRMT R3, RZ, 0x7610, R3 ;  /* 0x00007610ff037816 */ /* 0x000fe40000000003 */
[----:B------:R-:W-:Y:S01]  /*4ec0*/  SHF.R.U32.HI R7, RZ, 0x2, R2 ;  /* 0x00000002ff077819 */ /* 0x000fe20000011602 */
[----:B------:R-:W-:Y:S01]  /*4ed0*/  IMAD.MOV.U32 R2, RZ, RZ, -0x1 ;  /* 0xffffffffff027424 */ /* 0x000fe200078e00ff */
[----:B0-----:R-:W-:Y:S02]  /*4ee0*/  @P4 LEA R8, R8, R5, 0x18 ;  /* 0x0000000508084211 */ /* 0x001fe400078ec0ff */
[----:B------:R-:W-:Y:S02]  /*4ef0*/  SEL R5, RZ, 0x1, !P1 ;  /* 0x00000001ff057807 */ /* 0x000fe40004800000 */
[----:B------:R0:W-:Y:S02]  /*4f00*/  @P4 SYNCS.ARRIVE.TRANS64.A1T0 RZ, [R8+URZ+0xa8], RZ ;  /* 0x0000a8ff08ff49a7 */ /* 0x0001e4000810003f */
[----:B------:R-:W-:-:S04]  /*4f10*/  LOP3.LUT R0, R0, R5, RZ, 0x3c, !PT ;  /* 0x0000000500007212 */ /* 0x000fc800078e3cff */
[----:B------:R-:W-:Y:S01]  /*4f20*/  @P3 LOP3.LUT R0, R0, 0x1, R7, 0x78, !PT ;  /* 0x0000000100003812 */ /* 0x000fe200078e7807 */
[----:B------:R-:W-:Y:S01]  /*4f30*/  IMAD R7, R7, -0x7, R4 ;  /* 0xfffffff907077824 */ /* 0x000fe200078e0204 */
[----:B0-----:R-:W-:Y:S02]  /*4f40*/  PRMT R8, RZ, 0x7610, R8 ;  /* 0x00007610ff087816 */ /* 0x001fe40000000008 */
[----:B--2---:R-:W-:-:S05]  /*4f50*/  IADD3 R18, P1, R18, R10, RZ ;  /* 0x0000000a12127210 */ /* 0x004fca0007f3e0ff */
[----:B------:R-:W-:Y:S01]  /*4f60*/  IMAD.X R17, R17, 0x1, R23, P1 ;  /* 0x0000000111117824 */ /* 0x000fe200008e0617 */
[----:B------:R-:W-:-:S04]  /*4f70*/  ISETP.GE.U32.AND P1, PT, R18, UR4, PT ;  /* 0x0000000412007c0c */ /* 0x000fc8000bf26070 */
[----:B------:R-:W-:-:S13]  /*4f80*/  ISETP.GE.U32.AND.EX P1, PT, R17, UR5, PT, P1 ;  /* 0x0000000511007c0c */ /* 0x000fda000bf26110 */
[----:B------:R-:W-:Y:S05]  /*4f90*/  @P1 BRA `(.L_x_108) ;  /* 0x00000004005c1947 */ /* 0x000fea0003800000 */
[----:B------:R-:W0:Y:S01]  /*4fa0*/  S2R R11, SR_CTAID.X ;  /* 0x00000000000b7919 */ /* 0x000e220000002500 */
[----:B------:R-:W-:Y:S01]  /*4fb0*/  ULDC.64 UR4, c[0x0][0x628] ;  /* 0x00018a0000047ab9 */ /* 0x000fe20000000a00 */
[----:B------:R-:W1:Y:S01]  /*4fc0*/  LDC R12, c[0x0][0x144] ;  /* 0x00005100ff0c7b82 */ /* 0x000e620000000800 */
[----:B------:R-:W-:Y:S01]  /*4fd0*/  ISETP.NE.U32.AND P1, PT, RZ, UR4, PT ;  /* 0x00000004ff007c0c */ /* 0x000fe2000bf25070 */
[----:B------:R-:W2:Y:S01]  /*4fe0*/  S2R R9, SR_CTAID.Y ;  /* 0x0000000000097919 */ /* 0x000ea20000002600 */
[----:B------:R-:W-:Y:S01]  /*4ff0*/  ULDC UR6, c[0x0][0x150] ;  /* 0x0000540000067ab9 */ /* 0x000fe20000000800 */
[----:B------:R-:W-:Y:S01]  /*5000*/  ULDC UR7, c[0x0][0x630] ;  /* 0x00018c0000077ab9 */ /* 0x000fe20000000800 */
[----:B------:R-:W-:Y:S01]  /*5010*/  ISETP.NE.AND.EX P1, PT, RZ, UR5, PT, P1 ;  /* 0x00000005ff007c0c */ /* 0x000fe2000bf25310 */
[----:B------:R-:W-:Y:S01]  /*5020*/  IMAD.MOV.U32 R2, RZ, RZ, R18 ;  /* 0x000000ffff027224 */ /* 0x000fe200078e0012 */
[----:B0-----:R-:W-:-:S05]  /*5030*/  I2FP.F32.U32 R3, R11 ;  /* 0x0000000b00037245 */ /* 0x001fca0000201000 */
[----:B------:R-:W-:Y:S01]  /*5040*/  FMUL R14, R3, UR6 ;  /* 0x00000006030e7c20 */ /* 0x000fe20008400000 */
[----:B------:R-:W-:-:S05]  /*5050*/  IMAD.MOV.U32 R3, RZ, RZ, R17 ;  /* 0x000000ffff037224 */ /* 0x000fca00078e0011 */
[----:B--2---:R-:W-:Y:S05]  /*5060*/  @!P1 BRA `(.L_x_109) ;  /* 0x0000000000289947 */ /* 0x004fea0003800000 */
[----:B------:R-:W-:Y:S02]  /*5070*/  ULDC UR6, c[0x0][0x634] ;  /* 0x00018d0000067ab9 */ /* 0x000fe40000000800 */
[----:B------:R-:W-:-:S05]  /*5080*/  IADD3 R3, P1, R18, UR6, RZ ;  /* 0x0000000612037c10 */ /* 0x000fca000ff3e0ff */
[----:B------:R-:W-:-:S04]  /*5090*/  IMAD.X R13, RZ, RZ, R17, P1 ;  /* 0x000000ffff0d7224 */ /* 0x000fc800008e0611 */
[----:B------:R-:W-:-:S04]  /*50a0*/  IMAD.WIDE.U32 R4, R13, UR4, RZ ;  /* 0x000000040d047c25 */ /* 0x000fc8000f8e00ff */
[----:B------:R-:W-:-:S04]  /*50b0*/  IMAD.WIDE.U32 R4, P1, R3, UR5, R4 ;  /* 0x0000000503047c25 */ /* 0x000fc8000f820004 */
[----:B------:R-:W-:-:S04]  /*50c0*/  IMAD.WIDE.U32 R2, R3, UR4, RZ ;  /* 0x0000000403027c25 */ /* 0x000fc8000f8e00ff */
[----:B------:R-:W-:Y:S01]  /*50d0*/  IMAD.MOV.U32 R2, RZ, RZ, R5 ;  /* 0x000000ffff027224 */ /* 0x000fe200078e0005 */
[----:B------:R-:W-:Y:S01]  /*50e0*/  IADD3 RZ, P3, R3, R4, RZ ;  /* 0x0000000403ff7210 */ /* 0x000fe20007f7e0ff */
[----:B------:R-:W-:-:S04]  /*50f0*/  IMAD.X R3, RZ, RZ, RZ, P1 ;  /* 0x000000ffff037224 */ /* 0x000fc800008e06ff */
[----:B------:R-:W-:-:S08]  /*5100*/  IMAD.WIDE.U32.X R2, R13, UR5, R2, P3 ;  /* 0x000000050d027c25 */ /* 0x000fd000098e0402 */
.L_x_109:
[--C-:B------:R-:W-:Y:S01]  /*5110*/  SHF.R.U64 R10, R2, UR7, R3.reuse ;  /* 0x00000007020a7c19 */ /* 0x100fe20008001203 */
[----:B------:R-:W0:Y:S01]  /*5120*/  F2I.U32.TRUNC.NTZ R14, R14 ;  /* 0x0000000e000e7305 */ /* 0x000e22000020f000 */
[----:B------:R-:W-:Y:S01]  /*5130*/  SHF.R.U32.HI R2, RZ, UR7, R3 ;  /* 0x00000007ff027c19 */ /* 0x000fe20008011603 */
[----:B------:R-:W-:Y:S01]  /*5140*/  ULDC.64 UR4, c[0x0][0x620] ;  /* 0x0001880000047ab9 */ /* 0x000fe20000000a00 */
[----:B------:R-:W-:Y:S01]  /*5150*/  IADD3 R5, P1, RZ, -R10, RZ ;  /* 0x8000000aff057210 */ /* 0x000fe20007f3e0ff */
[----:B------:R-:W-:Y:S01]  /*5160*/  IMAD.MOV.U32 R3, RZ, RZ, R17 ;  /* 0x000000ffff037224 */ /* 0x000fe200078e0011 */
[----:B------:R-:W-:-:S03]  /*5170*/  ULDC.64 UR6, c[0x0][0x640] ;  /* 0x0001900000067ab9 */ /* 0x000fc60000000a00 */
[----:B------:R-:W-:Y:S01]  /*5180*/  IMAD.X R2, RZ, RZ, ~R2, P1 ;  /* 0x000000ffff027224 */ /* 0x000fe200008e0e02 */
[----:B------:R-:W-:-:S03]  /*5190*/  ISETP.NE.U32.AND P1, PT, RZ, UR6, PT ;  /* 0x00000006ff007c0c */ /* 0x000fc6000bf25070 */
[----:B------:R-:W-:Y:S01]  /*51a0*/  IMAD R4, R2, UR4, RZ ;  /* 0x0000000402047c24 */ /* 0x000fe2000f8e02ff */
[----:B------:R-:W-:Y:S01]  /*51b0*/  ISETP.NE.AND.EX P1, PT, RZ, UR7, PT, P1 ;  /* 0x00000007ff007c0c */ /* 0x000fe2000bf25310 */
[----:B------:R-:W-:-:S04]  /*51c0*/  IMAD.MOV.U32 R2, RZ, RZ, R18 ;  /* 0x000000ffff027224 */ /* 0x000fc800078e0012 */
[----:B------:R-:W-:Y:S01]  /*51d0*/  IMAD.WIDE.U32 R2, R5, UR4, R2 ;  /* 0x0000000405027c25 */ /* 0x000fe2000f8e0002 */
[----:B------:R-:W-:-:S03]  /*51e0*/  ULDC UR4, c[0x0][0x618] ;  /* 0x0001860000047ab9 */ /* 0x000fc60000000800 */
[----:B------:R-:W-:Y:S01]  /*51f0*/  IMAD R5, R5, UR5, R4 ;  /* 0x0000000505057c24 */ /* 0x000fe2000f8e0204 */
[----:B------:R-:W-:Y:S01]  /*5200*/  ULDC UR5, c[0x0][0x154] ;  /* 0x0000550000057ab9 */ /* 0x000fe20000000800 */
[----:B0-----:R-:W-:Y:S02]  /*5210*/  IMAD.MOV R4, RZ, RZ, -R14 ;  /* 0x000000ffff047224 */ /* 0x001fe400078e0a0e */
[----:B------:R-:W0:Y:S01]  /*5220*/  LDC R14, c[0x0][0x148] ;  /* 0x00005200ff0e7b82 */ /* 0x000e220000000800 */
[----:B------:R-:W-:Y:S02]  /*5230*/  IMAD.IADD R3, R3, 0x1, R5 ;  /* 0x0000000103037824 */ /* 0x000fe400078e0205 */
[----:B-1----:R-:W-:Y:S01]  /*5240*/  IMAD R11, R12, R4, R11 ;  /* 0x000000040c0b7224 */ /* 0x002fe200078e020b */
[----:B------:R-:W-:Y:S02]  /*5250*/  I2FP.F32.U32 R4, R9 ;  /* 0x0000000900047245 */ /* 0x000fe40000201000 */
[----:B------:R-:W-:-:S02]  /*5260*/  SHF.R.U64 R12, R2, UR4, R3 ;  /* 0x00000004020c7c19 */ /* 0x000fc40008001203 */
[----:B------:R-:W-:Y:S01]  /*5270*/  SHF.R.U32.HI R3, RZ, UR4, R3 ;  /* 0x00000004ff037c19 */ /* 0x000fe20008011603 */
[----:B------:R-:W-:Y:S01]  /*5280*/  FMUL R4, R4, UR5 ;  /* 0x0000000504047c20 */ /* 0x000fe20008400000 */
[----:B------:R-:W-:Y:S02]  /*5290*/  ULDC UR4, c[0x0][0x608] ;  /* 0x0001820000047ab9 */ /* 0x000fe40000000800 */
[--C-:B------:R-:W-:Y:S01]  /*52a0*/  SHF.R.U64 R15, R12, UR4, R3.reuse ;  /* 0x000000040c0f7c19 */ /* 0x100fe20008001203 */
[----:B------:R1:W2:Y:S01]  /*52b0*/  F2I.U32.TRUNC.NTZ R20, R4 ;  /* 0x0000000400147305 */ /* 0x0002a2000020f000 */
[----:B------:R-:W-:Y:S01]  /*52c0*/  SHF.R.U32.HI R2, RZ, UR4, R3 ;  /* 0x00000004ff027c19 */ /* 0x000fe20008011603 */
[----:B------:R-:W-:-:S03]  /*52d0*/  ULDC UR4, c[0x0][0x658] ;  /* 0x0001960000047ab9 */ /* 0x000fc60000000800 */
[--C-:B------:R-:W-:Y:S02]  /*52e0*/  SHF.R.U64 R13, R15, UR4, R2.reuse ;  /* 0x000000040f0d7c19 */ /* 0x100fe40008001202 */
[----:B------:R-:W-:-:S03]  /*52f0*/  SHF.R.U32.HI R19, RZ, UR4, R2 ;  /* 0x00000004ff137c19 */ /* 0x000fc60008011602 */
[----:B------:R-:W-:Y:S02]  /*5300*/  IMAD.MOV.U32 R2, RZ, RZ, R13 ;  /* 0x000000ffff027224 */ /* 0x000fe400078e000d */
[----:B------:R-:W-:Y:S01]  /*5310*/  IMAD.MOV.U32 R3, RZ, RZ, R19 ;  /* 0x000000ffff037224 */ /* 0x000fe200078e0013 */
[----:B-1----:R-:W-:Y:S06]  /*5320*/  @!P1 BRA `(.L_x_110) ;  /* 0x0000000000289947 */ /* 0x002fec0003800000 */
        /* <DEDUP_REMOVED lines=10> */
.L_x_110:
[----:B------:R-:W1:Y:S01]  /*53d0*/  LDC R4, c[0x0][0x65c] ;  /* 0x00019700ff047b82 */ /* 0x000e620000000800 */
[----:B------:R-:W-:Y:S01]  /*53e0*/  ULDC UR4, c[0x0][0x648] ;  /* 0x0001920000047ab9 */ /* 0x000fe20000000800 */
[----:B------:R-:W-:Y:S01]  /*53f0*/  LOP3.LUT R15, R15, UR16, RZ, 0xc0, !PT ;  /* 0x000000100f0f7c12 */ /* 0x000fe2000f8ec0ff */
[----:B--2---:R-:W-:Y:S01]  /*5400*/  IMAD.MOV R20, RZ, RZ, -R20 ;  /* 0x000000ffff147224 */ /* 0x004fe200078e0a14 */
[----:B------:R-:W-:Y:S01]  /*5410*/  SHF.R.U64 R2, R2, UR4, R3 ;  /* 0x0000000402027c19 */ /* 0x000fe20008001203 */
[----:B------:R-:W-:Y:S01]  /*5420*/  ULDC UR4, c[0x0][0x638] ;  /* 0x00018e0000047ab9 */ /* 0x000fe20000000800 */
[----:B------:R-:W-:Y:S01]  /*5430*/  LOP3.LUT R12, R12, UR15, RZ, 0xc0, !PT ;  /* 0x0000000f0c0c7c12 */ /* 0x000fe2000f8ec0ff */
[----:B------:R-:W-:Y:S01]  /*5440*/  ULDC UR5, c[0x0][0x610] ;  /* 0x0001840000057ab9 */ /* 0x000fe20000000800 */
[----:B------:R-:W-:Y:S01]  /*5450*/  IMAD.MOV.U32 R3, RZ, RZ, 0x1 ;  /* 0x00000001ff037424 */ /* 0x000fe200078e00ff */
[----:B-1----:R-:W-:Y:S01]  /*5460*/  ISETP.NE.AND P1, PT, R4, 0x1, PT ;  /* 0x000000010400780c */ /* 0x002fe20003f25270 */
[----:B------:R-:W-:-:S02]  /*5470*/  IMAD.MOV R4, RZ, RZ, -R2 ;  /* 0x000000ffff047224 */ /* 0x000fc400078e0a02 */
[----:B------:R-:W-:Y:S02]  /*5480*/  IMAD R2, R2, UR17, R15 ;  /* 0x0000001102027c24 */ /* 0x000fe4000f8e020f */
[----:B------:R-:W-:Y:S01]  /*5490*/  IMAD R13, R4, UR4, R13 ;  /* 0x00000004040d7c24 */ /* 0x000fe2000f8e020d */
[----:B------:R-:W-:-:S07]  /*54a0*/  ULDC UR4, c[0x0][0x600] ;  /* 0x0001800000047ab9 */ /* 0x000fce0000000800 */
[----:B0-----:R-:W-:-:S04]  /*54b0*/  @P1 IMAD R11, R14, R20, R9 ;  /* 0x000000140e0b1224 */ /* 0x001fc800078e0209 */
[----:B------:R-:W-:Y:S02]  /*54c0*/  IMAD R11, R2, UR5, R11 ;  /* 0x00000005020b7c24 */ /* 0x000fe4000f8e020b */
[----:B------:R-:W-:-:S05]  /*54d0*/  IMAD R2, R13, UR4, R12 ;  /* 0x000000040d027c24 */ /* 0x000fca000f8e020c */
[----:B------:R-:W-:Y:S02]  /*54e0*/  SEL R22, R2, R11, !P1 ;  /* 0x0000000b02167207 */ /* 0x000fe40004800000 */
[----:B------:R-:W-:Y:S01]  /*54f0*/  SEL R19, R11, R2, !P1 ;  /* 0x000000020b137207 */ /* 0x000fe20004800000 */
[----:B------:R-:W-:-:S07]  /*5500*/  IMAD.MOV.U32 R2, RZ, RZ, R10 ;  /* 0x000000ffff027224 */ /* 0x000fce00078e000a */
.L_x_108:
[----:B------:R-:W-:Y:S05]  /*5510*/  BSYNC B1 ;  /* 0x0000000000017941 */ /* 0x000fea0003800000 */
.L_x_107:
[----:B------:R-:W-:-:S13]  /*5520*/  LOP3.LUT P1, RZ, R3, 0xff, RZ, 0xc0, !PT ;  /* 0x000000ff03ff7812 */ /* 0x000fda000782c0ff */
[----:B------:R-:W-:Y:S05]  /*5530*/  @P1 BRA `(.L_x_111) ;  /* 0xfffffff400301947 */ /* 0x000fea000383ffff */
[----:B------:R-:W-:Y:S05]  /*5540*/  BSYNC B0 ;  /* 0x0000000000007941 */ /* 0x000fea0003800000 */
.L_x_99:
[----:B------:R-:W-:-:S03]  /*5550*/  UMOV UR4, 0xffffffff ;  /* 0xffffffff00047882 */ /* 0x000fc60000000000 */
[----:B------:R-:W-:Y:S05]  /*5560*/  BRA.DIV UR4, `(.L_x_112) ;  /* 0x0000000604ac7947 */ /* 0x000fea000b800000 */
[----:B------:R-:W-:-:S13]  /*5570*/  ELECT P6, URZ, PT ;  /* 0x00000000003f782f */ /* 0x000fda00038c0000 */
.L_x_131:
[----:B------:R-:W-:Y:S04]  /*5580*/  BSSY B0, `(.L_x_113) ;  /* 0x0000046000007945 */ /* 0x000fe80003800000 */
[----:B------:R-:W-:Y:S05]  /*5590*/  @!P6 BRA `(.L_x_114) ;  /* 0x000000040010e947 */ /* 0x000fea0003800000 */
[----:B------:R-:W-:-:S04]  /*55a0*/  LOP3.LUT R16, R16, 0x2, RZ, 0xfc, !PT ;  /* 0x0000000210107812 */ /* 0x000fc800078efcff */
[----:B------:R-:W-:-:S13]  /*55b0*/  ISETP.NE.AND P0, PT, R16, 0x3, PT ;  /* 0x000000031000780c */ /* 0x000fda0003f05270 */
[----:B------:R-:W-:Y:S05]  /*55c0*/  @!P0 BRA `(.L_x_115) ;  /* 0x0000000000048947 */ /* 0x000fea0003800000 */
[----:B------:R-:W-:Y:S01]  /*55d0*/  BPT.TRAP 0x1 ;  /* 0x000000040000795c */ /* 0x000fe20000300000 */
.L_x_115:
[----:B------:R-:W0:Y:S01]  /*55e0*/  S2R R3, SR_CgaCtaId ;  /* 0x0000000000037919 */ /* 0x000e220000008800 */
[----:B------:R-:W-:Y:S02]  /*55f0*/  MOV R2, 0x400 ;  /* 0x0000040000027802 */ /* 0x000fe40000000f00 */
[----:B------:R-:W-:Y:S02]  /*5600*/  SHF.L.U32 R4, R0, 0x1f, RZ ;  /* 0x0000001f00047819 */ /* 0x000fe400000006ff */
[----:B0-----:R-:W-:-:S05]  /*5610*/  LEA R2, R3, R2, 0x18 ;  /* 0x0000000203027211 */ /* 0x001fca00078ec0ff */
[----:B------:R-:W-:-:S04]  /*5620*/  VIADD R2, R2, 0x38 ;  /* 0x0000003802027836 */ /* 0x000fc80000000000 */
[C---:B------:R-:W-:Y:S02]  /*5630*/  IMAD R9, R7.reuse, 0x8, R2 ;  /* 0x0000000807097824 */ /* 0x040fe400078e0202 */
[----:B------:R-:W-:Y:S02]  /*5640*/  VIADD R7, R7, 0x1 ;  /* 0x0000000107077836 */ /* 0x000fe40000000000 */
[----:B------:R-:W0:Y:S03]  /*5650*/  SYNCS.PHASECHK.TRANS64.TRYWAIT P0, [R9+URZ], R4 ;  /* 0x00000004090075a7 */ /* 0x000e26000800017f */
[----:B------:R-:W-:-:S04]  /*5660*/  ISETP.NE.AND P1, PT, R7, 0x7, PT ;  /* 0x000000070700780c */ /* 0x000fc80003f25270 */
[----:B------:R-:W-:Y:S02]  /*5670*/  SEL R3, RZ, 0x1, P1 ;  /* 0x00000001ff037807 */ /* 0x000fe40000800000 */
[----:B------:R-:W-:Y:S02]  /*5680*/  SEL R7, R7, RZ, P1 ;  /* 0x000000ff07077207 */ /* 0x000fe40000800000 */
[----:B------:R-:W-:-:S03]  /*5690*/  LOP3.LUT R6, R0, R3, RZ, 0x3c, !PT ;  /* 0x0000000300067212 */ /* 0x000fc600078e3cff */
[----:B------:R-:W-:Y:S01]  /*56a0*/  IMAD R8, R7, 0x8, R2 ;  /* 0x0000000807087824 */ /* 0x000fe200078e0202 */
[----:B------:R-:W-:Y:S01]  /*56b0*/  SHF.L.U32 R5, R6, 0x1f, RZ ;  /* 0x0000001f06057819 */ /* 0x000fe200000006ff */
[----:B0-----:R-:W-:Y:S06]  /*56c0*/  @!P0 BRA `(.L_x_116) ;  /* 0x0000000400748947 */ /* 0x001fec0003800000 */
.L_x_132:
[----:B------:R-:W1:Y:S01]  /*56d0*/  SYNCS.PHASECHK.TRANS64.TRYWAIT P0, [R8+URZ], R5 ;  /* 0x00000005080075a7 */ /* 0x000e62000800017f */
[----:B------:R-:W-:-:S05]  /*56e0*/  VIADD R0, R7, 0x1 ;  /* 0x0000000107007836 */ /* 0x000fca0000000000 */
[----:B------:R-:W-:-:S04]  /*56f0*/  ISETP.NE.AND P1, PT, R0, 0x7, PT ;  /* 0x000000070000780c */ /* 0x000fc80003f25270 */
[----:B------:R-:W-:Y:S02]  /*5700*/  SEL R3, RZ, 0x1, P1 ;  /* 0x00000001ff037807 */ /* 0x000fe40000800000 */
[----:B------:R-:W-:Y:S02]  /*5710*/  SEL R7, R0, RZ, P1 ;  /* 0x000000ff00077207 */ /* 0x000fe40000800000 */
[----:B------:R-:W-:-:S03]  /*5720*/  LOP3.LUT R6, R6, R3, RZ, 0x3c, !PT ;  /* 0x0000000306067212 */ /* 0x000fc600078e3cff */
[----:B0-----:R-:W-:Y:S01]  /*5730*/  IMAD R9, R7, 0x8, R2 ;  /* 0x0000000807097824 */ /* 0x001fe200078e0202 */
[----:B------:R-:W-:Y:S01]  /*5740*/  SHF.L.U32 R4, R6, 0x1f, RZ ;  /* 0x0000001f06047819 */ /* 0x000fe200000006ff */
[----:B-1----:R-:W-:Y:S06]  /*5750*/  @!P0 BRA `(.L_x_117) ;  /* 0x0000000400648947 */ /* 0x002fec0003800000 */
.L_x_133:
        /* <DEDUP_REMOVED lines=9> */
.L_x_134:
        /* <DEDUP_REMOVED lines=9> */
.L_x_135:
[----:B------:R-:W1:Y:S01]  /*5880*/  SYNCS.PHASECHK.TRANS64.TRYWAIT P0, [R9+URZ], R4 ;  /* 0x00000004090075a7 */ /* 0x000e62000800017f */
[----:B------:R-:W-:-:S05]  /*5890*/  VIADD R0, R7, 0x1 ;  /* 0x0000000107007836 */ /* 0x000fca0000000000 */
[----:B------:R-:W-:-:S04]  /*58a0*/  ISETP.NE.AND P1, PT, R0, 0x7, PT ;  /* 0x000000070000780c */ /* 0x000fc80003f25270 */
[----:B------:R-:W-:Y:S02]  /*58b0*/  SEL R3, RZ, 0x1, P1 ;  /* 0x00000001ff037807 */ /* 0x000fe40000800000 */
[----:B------:R-:W-:Y:S02]  /*58c0*/  SEL R7, R0, RZ, P1 ;  /* 0x000000ff00077207 */ /* 0x000fe40000800000 */
[----:B------:R-:W-:-:S03]  /*58d0*/  LOP3.LUT R11, R6, R3, RZ, 0x3c, !PT ;  /* 0x00000003060b7212 */ /* 0x000fc600078e3cff */
[----:B------:R-:W-:Y:S01]  /*58e0*/  IMAD R6, R7, 0x8, R2 ;  /* 0x0000000807067824 */ /* 0x000fe200078e0202 */
[----:B0-----:R-:W-:Y:S01]  /*58f0*/  SHF.L.U32 R5, R11, 0x1f, RZ ;  /* 0x0000001f0b057819 */ /* 0x001fe200000006ff */
[----:B-1----:R-:W-:Y:S06]  /*5900*/  @!P0 BRA `(.L_x_120) ;  /* 0x0000000400348947 */ /* 0x002fec0003800000 */
.L_x_136:
[----:B------:R-:W1:Y:S01]  /*5910*/  SYNCS.PHASECHK.TRANS64.TRYWAIT P0, [R6+URZ], R5 ;  /* 0x00000005060075a7 */ /* 0x000e62000800017f */
[----:B------:R-:W-:-:S05]  /*5920*/  VIADD R0, R7, 0x1 ;  /* 0x0000000107007836 */ /* 0x000fca0000000000 */
[----:B------:R-:W-:-:S04]  /*5930*/  ISETP.NE.AND P1, PT, R0, 0x7, PT ;  /* 0x000000070000780c */ /* 0x000fc80003f25270 */
[----:B0-----:R-:W-:Y:S02]  /*5940*/  SEL R4, RZ, 0x1, P1 ;  /* 0x00000001ff047807 */ /* 0x001fe40000800000 */
[----:B------:R-:W-:Y:S02]  /*5950*/  SEL R3, R0, RZ, P1 ;  /* 0x000000ff00037207 */ /* 0x000fe40000800000 */
[----:B------:R-:W-:Y:S01]  /*5960*/  LOP3.LUT R0, R11, R4, RZ, 0x3c, !PT ;  /* 0x000000040b007212 */ /* 0x000fe200078e3cff */
[----:B-1----:R-:W-:Y:S06]  /*5970*/  @!P0 BRA `(.L_x_121) ;  /* 0x00000004002c8947 */ /* 0x002fec0003800000 */
.L_x_137:
[----:B------:R-:W-:Y:S01]  /*5980*/  IMAD R3, R3, 0x8, R2 ;  /* 0x0000000803037824 */ /* 0x000fe200078e0202 */
[----:B------:R-:W-:-:S07]  /*5990*/  SHF.L.U32 R0, R0, 0x1f, RZ ;  /* 0x0000001f00007819 */ /* 0x000fce00000006ff */
.L_x_122:
[----:B-1----:R1:W2:Y:S02]  /*59a0*/  SYNCS.PHASECHK.TRANS64.TRYWAIT P0, [R3+URZ], R0 ;  /* 0x00000000030075a7 */ /* 0x0022a4000800017f */
[----:B--2---:R-:W-:Y:S05]  /*59b0*/  @!P0 NANOSLEEP.SYNCS 0x989680 ;  /* 0x009896800000895d */ /* 0x004fea0003900000 */
[----:B------:R-:W2:Y:S02]  /*59c0*/  @!P0 SYNCS.PHASECHK.TRANS64 P0, [R3+URZ], R0 ;  /* 0x00000000030085a7 */ /* 0x000ea4000800007f */
[----:B--2---:R-:W-:Y:S05]  /*59d0*/  @!P0 BRA `(.L_x_122) ;  /* 0xfffffffc00f08947 */ /* 0x004fea000383ffff */
.L_x_114:
[----:B------:R-:W-:Y:S05]  /*59e0*/  BSYNC B0 ;  /* 0x0000000000007941 */ /* 0x000fea0003800000 */
.L_x_113:
[----:B------:R-:W-:Y:S05]  /*59f0*/  EXIT ;  /* 0x000000000000794d */ /* 0x000fea0003800000 */
.L_x_15:
[----:B-1----:R1:W2:Y:S02]  /*5a00*/  SYNCS.PHASECHK.TRANS64.TRYWAIT P0, [R63+URZ], R0 ;  /* 0x000000003f0075a7 */ /* 0x0022a4000800017f */
[----:B--2---:R-:W-:Y:S05]  /*5a10*/  @!P0 NANOSLEEP.SYNCS 0x989680 ;  /* 0x009896800000895d */ /* 0x004fea0003900000 */
[----:B------:R-:W2:Y:S02]  /*5a20*/  @!P0 SYNCS.PHASECHK.TRANS64 P0, [R63+URZ], R0 ;  /* 0x000000003f0085a7 */ /* 0x000ea4000800007f */
[----:B--2---:R-:W-:Y:S05]  /*5a30*/  @!P0 BRA `(.L_x_15) ;  /* 0xfffffffc00f08947 */ /* 0x004fea000383ffff */
[----:B------:R-:W-:Y:S05]  /*5a40*/  BRA `(.L_x_123) ;  /* 0xffffffb800cc7947 */ /* 0x000fea000383ffff */
.L_x_20:
[----:B--2---:R2:W3:Y:S02]  /*5a50*/  SYNCS.PHASECHK.TRANS64.TRYWAIT P1, [R3+URZ], R0 ;  /* 0x00000000030075a7 */ /* 0x0044e4000802017f */
[----:B---3--:R-:W-:Y:S05]  /*5a60*/  @!P1 NANOSLEEP.SYNCS 0x989680 ;  /* 0x009896800000995d */ /* 0x008fea0003900000 */
[----:B------:R-:W3:Y:S02]  /*5a70*/  @!P1 SYNCS.PHASECHK.TRANS64 P1, [R3+URZ], R0 ;  /* 0x00000000030095a7 */ /* 0x000ee4000802007f */
[----:B---3--:R-:W-:Y:S05]  /*5a80*/  @!P1 BRA `(.L_x_20) ;  /* 0xfffffffc00f09947 */ /* 0x008fea000383ffff */
[----:B------:R-:W-:Y:S05]  /*5a90*/  BRA `(.L_x_19) ;  /* 0xffffffbc00307947 */ /* 0x000fea000383ffff */
.L_x_25:
[----:B--2---:R-:W-:-:S04]  /*5aa0*/  IMAD.U32 R4, RZ, RZ, UR4 ;  /* 0x00000004ff047e24 */ /* 0x004fc8000f8e00ff */
[----:B------:R2:W3:Y:S03]  /*5ab0*/  SYNCS.PHASECHK.TRANS64.TRYWAIT P1, [R4+URZ], R3 ;  /* 0x00000003040075a7 */ /* 0x0004e6000802017f */
[----:B---3--:R-:W-:Y:S05]  /*5ac0*/  @!P1 NANOSLEEP.SYNCS 0x989680 ;  /* 0x009896800000995d */ /* 0x008fea0003900000 */
[----:B------:R-:W3:Y:S02]  /*5ad0*/  @!P1 SYNCS.PHASECHK.TRANS64 P1, [R4+URZ], R3 ;  /* 0x00000003040095a7 */ /* 0x000ee4000802007f */
[----:B---3--:R-:W-:Y:S05]  /*5ae0*/  @!P1 BRA `(.L_x_25) ;  /* 0xfffffffc00ec9947 */ /* 0x008fea000383ffff */
[----:B------:R-:W-:Y:S05]  /*5af0*/  BRA `(.L_x_24) ;  /* 0xffffffbc00a87947 */ /* 0x000fea000383ffff */
.L_x_31:
[----:B---3--:R3:W4:Y:S02]  /*5b00*/  SYNCS.PHASECHK.TRANS64.TRYWAIT P0, [R63+URZ+0x10], R0 ;  /* 0x000010003f0075a7 */ /* 0x008724000800017f */
[----:B----4-:R-:W-:Y:S05]  /*5b10*/  @!P0 NANOSLEEP.SYNCS 0x989680 ;  /* 0x009896800000895d */ /* 0x010fea0003900000 */
[----:B------:R-:W4:Y:S02]  /*5b20*/  @!P0 SYNCS.PHASECHK.TRANS64 P0, [R63+URZ+0x10], R0 ;  /* 0x000010003f0085a7 */ /* 0x000f24000800007f */
[----:B----4-:R-:W-:Y:S05]  /*5b30*/  @!P0 BRA `(.L_x_31) ;  /* 0xfffffffc00f08947 */ /* 0x010fea000383ffff */
[----:B------:R-:W-:Y:S05]  /*5b40*/  BRA `(.L_x_124) ;  /* 0xffffffc000b07947 */ /* 0x000fea000383ffff */
.L_x_100:
[----:B------:R-:W-:Y:S01]  /*5b50*/  BSSY B1, `(.L_x_125) ;  /* 0x0000006000017945 */ /* 0x000fe20003800000 */
[----:B------:R-:W-:-:S07]  /*5b60*/  IMAD.MOV.U32 R15, RZ, RZ, -0x1 ;  /* 0xffffffffff0f7424 */ /* 0x000fce00078e00ff */
[----:B-----5:R-:W-:Y:S05]  /*5b70*/  WARPSYNC.COLLECTIVE R15, `(.L_x_126) ;  /* 0x000000000f0c7348 */ /* 0x020fea0003c00000 */
[----:B------:R-:W-:Y:S02]  /*5b80*/  ELECT P6, UR62, PT ;  /* 0x00000000003e782f */ /* 0x000fe400038c0000 */
[----:B------:R-:W-:Y:S01]  /*5b90*/  MOV R14, UR62 ;  /* 0x0000003e000e7c02 */ /* 0x000fe20008000f00 */
[----:B-----5:R-:W-:Y:S10]  /*5ba0*/  ENDCOLLECTIVE ;  /* 0x000000000000791b */ /* 0x020ff40003800000 */
.L_x_126:
[----:B------:R-:W-:Y:S05]  /*5bb0*/  BSYNC B1 ;  /* 0x0000000000017941 */ /* 0x000fea0003800000 */
.L_x_125:
[----:B------:R-:W-:Y:S05]  /*5bc0*/  BRA `(.L_x_127) ;  /* 0xffffffec00987947 */ /* 0x000fea000383ffff */
.L_x_103:
[----:B0-----:R0:W1:Y:S02]  /*5bd0*/  SYNCS.PHASECHK.TRANS64.TRYWAIT P1, [R10+URZ+0x38], R5 ;  /* 0x000038050a0075a7 */ /* 0x001064000802017f */
[----:B-1----:R-:W-:Y:S05]  /*5be0*/  @!P1 NANOSLEEP.SYNCS 0x989680 ;  /* 0x009896800000995d */ /* 0x002fea0003900000 */
[----:B------:R-:W1:Y:S02]  /*5bf0*/  @!P1 SYNCS.PHASECHK.TRANS64 P1, [R10+URZ+0x38], R5 ;  /* 0x000038050a0095a7 */ /* 0x000e64000802007f */
[----:B-1----:R-:W-:Y:S05]  /*5c00*/  @!P1 BRA `(.L_x_103) ;  /* 0xfffffffc00f09947 */ /* 0x002fea000383ffff */
[----:B------:R-:W-:Y:S05]  /*5c10*/  BRA `(.L_x_128) ;  /* 0xffffffec00cc7947 */ /* 0x000fea000383ffff */
.L_x_112:
[----:B------:R-:W-:Y:S01]  /*5c20*/  BSSY B0, `(.L_x_129) ;  /* 0x0000006000007945 */ /* 0x000fe20003800000 */
[----:B------:R-:W-:-:S07]  /*5c30*/  IMAD.MOV.U32 R15, RZ, RZ, -0x1 ;  /* 0xffffffffff0f7424 */ /* 0x000fce00078e00ff */
[----:B-----5:R-:W-:Y:S05]  /*5c40*/  WARPSYNC.COLLECTIVE R15, `(.L_x_130) ;  /* 0x000000000f0c7348 */ /* 0x020fea0003c00000 */
[----:B------:R-:W-:Y:S02]  /*5c50*/  ELECT P6, UR62, PT ;  /* 0x00000000003e782f */ /* 0x000fe400038c0000 */
[----:B------:R-:W-:Y:S01]  /*5c60*/  MOV R14, UR62 ;  /* 0x0000003e000e7c02 */ /* 0x000fe20008000f00 */
[----:B-----5:R-:W-:Y:S10]  /*5c70*/  ENDCOLLECTIVE ;  /* 0x000000000000791b */ /* 0x020ff40003800000 */
.L_x_130:
[----:B------:R-:W-:Y:S05]  /*5c80*/  BSYNC B0 ;  /* 0x0000000000007941 */ /* 0x000fea0003800000 */
.L_x_129:
[----:B------:R-:W-:Y:S05]  /*5c90*/  BRA `(.L_x_131) ;  /* 0xfffffff800387947 */ /* 0x000fea000383ffff */
.L_x_116:
[----:B0-----:R0:W1:Y:S02]  /*5ca0*/  SYNCS.PHASECHK.TRANS64.TRYWAIT P0, [R9+URZ], R4 ;  /* 0x00000004090075a7 */ /* 0x001064000800017f */
[----:B-1----:R-:W-:Y:S05]  /*5cb0*/  @!P0 NANOSLEEP.SYNCS 0x989680 ;  /* 0x009896800000895d */ /* 0x002fea0003900000 */
[----:B------:R-:W1:Y:S02]  /*5cc0*/  @!P0 SYNCS.PHASECHK.TRANS64 P0, [R9+URZ], R4 ;  /* 0x00000004090085a7 */ /* 0x000e64000800007f */
[----:B-1----:R-:W-:Y:S05]  /*5cd0*/  @!P0 BRA `(.L_x_116) ;  /* 0xfffffffc00f08947 */ /* 0x002fea000383ffff */
[----:B------:R-:W-:Y:S05]  /*5ce0*/  BRA `(.L_x_132) ;  /* 0xfffffff800787947 */ /* 0x000fea000383ffff */
.L_x_117:
[----:B0-----:R0:W1:Y:S02]  /*5cf0*/  SYNCS.PHASECHK.TRANS64.TRYWAIT P0, [R8+URZ], R5 ;  /* 0x00000005080075a7 */ /* 0x001064000800017f */
[----:B-1----:R-:W-:Y:S05]  /*5d00*/  @!P0 NANOSLEEP.SYNCS 0x989680 ;  /* 0x009896800000895d */ /* 0x002fea0003900000 */
[----:B------:R-:W1:Y:S02]  /*5d10*/  @!P0 SYNCS.PHASECHK.TRANS64 P0, [R8+URZ], R5 ;  /* 0x00000005080085a7 */ /* 0x000e64000800007f */
[----:B-1----:R-:W-:Y:S05]  /*5d20*/  @!P0 BRA `(.L_x_117) ;  /* 0xfffffffc00f08947 */ /* 0x002fea000383ffff */
[----:B------:R-:W-:Y:S05]  /*5d30*/  BRA `(.L_x_133) ;  /* 0xfffffff800887947 */ /* 0x000fea000383ffff */
.L_x_118:
[----:B0-----:R0:W1:Y:S02]  /*5d40*/  SYNCS.PHASECHK.TRANS64.TRYWAIT P0, [R9+URZ], R4 ;  /* 0x00000004090075a7 */ /* 0x001064000800017f */
[----:B-1----:R-:W-:Y:S05]  /*5d50*/  @!P0 NANOSLEEP.SYNCS 0x989680 ;  /* 0x009896800000895d */ /* 0x002fea0003900000 */
[----:B------:R-:W1:Y:S02]  /*5d60*/  @!P0 SYNCS.PHASECHK.TRANS64 P0, [R9+URZ], R4 ;  /* 0x00000004090085a7 */ /* 0x000e64000800007f */
[----:B-1----:R-:W-:Y:S05]  /*5d70*/  @!P0 BRA `(.L_x_118) ;  /* 0xfffffffc00f08947 */ /* 0x002fea000383ffff */
[----:B------:R-:W-:Y:S05]  /*5d80*/  BRA `(.L_x_134) ;  /* 0xfffffff800987947 */ /* 0x000fea000383ffff */
.L_x_119:
[----:B0-----:R0:W1:Y:S02]  /*5d90*/  SYNCS.PHASECHK.TRANS64.TRYWAIT P0, [R8+URZ], R5 ;  /* 0x00000005080075a7 */ /* 0x001064000800017f */
[----:B-1----:R-:W-:Y:S05]  /*5da0*/  @!P0 NANOSLEEP.SYNCS 0x989680 ;  /* 0x009896800000895d */ /* 0x002fea0003900000 */
[----:B------:R-:W1:Y:S02]  /*5db0*/  @!P0 SYNCS.PHASECHK.TRANS64 P0, [R8+URZ], R5 ;  /* 0x00000005080085a7 */ /* 0x000e64000800007f */
[----:B-1----:R-:W-:Y:S05]  /*5dc0*/  @!P0 BRA `(.L_x_119) ;  /* 0xfffffffc00f08947 */ /* 0x002fea000383ffff */
[----:B------:R-:W-:Y:S05]  /*5dd0*/  BRA `(.L_x_135) ;  /* 0xfffffff800a87947 */ /* 0x000fea000383ffff */
.L_x_120:
[----:B0-----:R0:W1:Y:S02]  /*5de0*/  SYNCS.PHASECHK.TRANS64.TRYWAIT P0, [R9+URZ], R4 ;  /* 0x00000004090075a7 */ /* 0x001064000800017f */
[----:B-1----:R-:W-:Y:S05]  /*5df0*/  @!P0 NANOSLEEP.SYNCS 0x989680 ;  /* 0x009896800000895d */ /* 0x002fea0003900000 */
[----:B------:R-:W1:Y:S02]  /*5e00*/  @!P0 SYNCS.PHASECHK.TRANS64 P0, [R9+URZ], R4 ;  /* 0x00000004090085a7 */ /* 0x000e64000800007f */
[----:B-1----:R-:W-:Y:S05]  /*5e10*/  @!P0 BRA `(.L_x_120) ;  /* 0xfffffffc00f08947 */ /* 0x002fea000383ffff */
[----:B------:R-:W-:Y:S05]  /*5e20*/  BRA `(.L_x_136) ;  /* 0xfffffff800b87947 */ /* 0x000fea000383ffff */
.L_x_121:
[----:B0-----:R0:W1:Y:S02]  /*5e30*/  SYNCS.PHASECHK.TRANS64.TRYWAIT P0, [R6+URZ], R5 ;  /* 0x00000005060075a7 */ /* 0x001064000800017f */
[----:B-1----:R-:W-:Y:S05]  /*5e40*/  @!P0 NANOSLEEP.SYNCS 0x989680 ;  /* 0x009896800000895d */ /* 0x002fea0003900000 */
[----:B------:R-:W1:Y:S02]  /*5e50*/  @!P0 SYNCS.PHASECHK.TRANS64 P0, [R6+URZ], R5 ;  /* 0x00000005060085a7 */ /* 0x000e64000800007f */
[----:B-1----:R-:W-:Y:S05]  /*5e60*/  @!P0 BRA `(.L_x_121) ;  /* 0xfffffffc00f08947 */ /* 0x002fea000383ffff */
[----:B------:R-:W-:Y:S05]  /*5e70*/  BRA `(.L_x_137) ;  /* 0xfffffff800c07947 */ /* 0x000fea000383ffff */
.L_x_138:
[----:B------:R-:W-:-:S00]  /*5e80*/  BRA `(.L_x_138) ;  /* 0xfffffffc00fc7947 */ /* 0x000fc0000383ffff */
[----:B------:R-:W-:-:S00]  /*5e90*/  NOP ;  /* 0x0000000000007918 */ /* 0x000fc00000000000 */
        /* <DEDUP_REMOVED lines=14> */
.L_x_139:


//--------------------- .nv.global.init           --------------------------
	.section	.nv.global.init,"aw",@progbits
.nv.global.init:
	.type		$str$22,@object
	.size		$str$22,($str$23 - $str$22)
$str$22:
        /*0000*/ 	.byte	0x6b, 0x5f, 0x74, 0x69, 0x6c, 0x65, 0x5f, 0x63, 0x6f, 0x75, 0x6e, 0x74, 0x20, 0x3e, 0x3d, 0x20
        /*0010*/ 	.byte	0x31, 0x00
	.type		$str$23,@object
	.size		$str$23,(__unnamed_1 - $str$23)
$str$23:
        /*0012*/ 	.byte	0x2f, 0x74, 0x6d, 0x70, 0x2f, 0x63, 0x75, 0x74, 0x6c, 0x61, 0x73, 0x73, 0x5f, 0x73, 0x77, 0x65
        /*0022*/ 	.byte	0x65, 0x70, 0x5f, 0x73, 0x72, 0x63, 0x2f, 0x69, 0x6e, 0x63, 0x6c, 0x75, 0x64, 0x65, 0x2f, 0x63
        /*0032*/ 	.byte	0x75, 0x74, 0x6c, 0x61, 0x73, 0x73, 0x2f, 0x67, 0x65, 0x6d, 0x6d, 0x2f, 0x63, 0x6f, 0x6c, 0x6c
        /*0042*/ 	.byte	0x65, 0x63, 0x74, 0x69, 0x76, 0x65, 0x2f, 0x73, 0x6d, 0x39, 0x30, 0x5f, 0x6d, 0x6d, 0x61, 0x5f
        /*0052*/ 	.byte	0x74, 0x6d, 0x61, 0x5f, 0x67, 0x6d, 0x6d, 0x61, 0x5f, 0x73, 0x73, 0x5f, 0x77, 0x61, 0x72, 0x70
        /*0062*/ 	.byte	0x73, 0x70, 0x65, 0x63, 0x69, 0x61, 0x6c, 0x69, 0x7a, 0x65, 0x64, 0x2e, 0x68, 0x70, 0x70, 0x00
	.type		__unnamed_1,@object
	.size		__unnamed_1,(.L_0 - __unnamed_1)
__unnamed_1:
        /*0072*/ 	.byte	0x76, 0x6f, 0x69, 0x64, 0x20, 0x63, 0x75, 0x74, 0x6c, 0x61, 0x73, 0x73, 0x3a, 0x3a, 0x67, 0x65
        /* <DEDUP_REMOVED lines=179> */
        /*0bb2*/ 	.byte	0x74, 0x65, 0x3a, 0x3a, 0x69, 0x64, 0x65, 0x6e, 0x74, 0x69, 0x74, 0x79, 0x5d, 0x00
.L_0:


//--------------------- .nv.shared._ZN7cutlass13device_kernelINS_4gemm6kernel13GemmUniversalIN4cute5tupleIJiiiiEEENS1_10collective13CollectiveMmaINS1_34MainloopSm90TmaGmmaWarpSpecializedILi7ENS5_IJNS4_1CILi1EEESB_SB_EEENS1_32KernelTmaWarpSpecializedPingpongEEENS5_IJNSA_ILi64EEESF_NSA_ILi32EEEEEENS_10bfloat16_tENS5_IJlSB_lEEESI_SJ_NS4_8TiledMMAINS4_8MMA_AtomIJNS4_4SM904GMMA27MMA_64x64x16_F32BF16BF16_SSILNSN_5MajorE0ELSP_0ELNSN_7ScaleInE1ELSQ_1EEEEEENS4_6LayoutISC_NS5_IJNSA_ILi0EEESU_SU_EEEEENS5_IJNS4_10UnderscoreESX_SX_EEEEENS4_13SM90_TMA_LOADENS4_14ComposedLayoutINS4_7SwizzleILi2ELi4ELi3EEENS4_18smem_ptr_flag_bitsILi16EEENST_INS5_IJNSA_ILi8EEESG_EEENS5_IJSG_SB_EEEEEEEvNS4_8identityES10_S1A_vS1B_EENS_8epilogue10collective6detail29Sm90TmaWarpSpecializedAdapterINS1E_15DefaultEpilogueISI_SJ_SJ_NS1D_6thread17LinearCombinationISI_Li1EffLNS1I_9ScaleType4KindE0ELNS_15FloatRoundStyleE2ESI_EENS1_15EpilogueDefaultEEEEEvvEEEEvNT_6ParamsE --------------------------
	.section	.nv.shared._ZN7cutlass13device_kernelINS_4gemm6kernel13GemmUniversalIN4cute5tupleIJiiiiEEENS1_10collective13CollectiveMmaINS1_34MainloopSm90TmaGmmaWarpSpecializedILi7ENS5_IJNS4_1CILi1EEESB_SB_EEENS1_32KernelTmaWarpSpecializedPingpongEEENS5_IJNSA_ILi64EEESF_NSA_ILi32EEEEEENS_10bfloat16_tENS5_IJlSB_lEEESI_SJ_NS4_8TiledMMAINS4_8MMA_AtomIJNS4_4SM904GMMA27MMA_64x64x16_F32BF16BF16_SSILNSN_5MajorE0ELSP_0ELNSN_7ScaleInE1ELSQ_1EEEEEENS4_6LayoutISC_NS5_IJNSA_ILi0EEESU_SU_EEEEENS5_IJNS4_10UnderscoreESX_SX_EEEEENS4_13SM90_TMA_LOADENS4_14ComposedLayoutINS4_7SwizzleILi2ELi4ELi3EEENS4_18smem_ptr_flag_bitsILi16EEENST_INS5_IJNSA_ILi8EEESG_EEENS5_IJSG_SB_EEEEEEEvNS4_8identityES10_S1A_vS1B_EENS_8epilogue10collective6detail29Sm90TmaWarpSpecializedAdapterINS1E_15DefaultEpilogueISI_SJ_SJ_NS1D_6thread17LinearCombinationISI_Li1EffLNS1I_9ScaleType4KindE0ELNS_15FloatRoundStyleE2ESI_EENS1_15EpilogueDefaultEEEEEvvEEEEvNT_6ParamsE,"aw",@nobits
	.sectionflags	@""
	.align	16
	.zero		1024


//--------------------- .nv.shared.reserved.0     --------------------------
	.section	.nv.shared.reserved.0,"aw",@nobits
	.weak		__nv_reservedSMEM_offset_0_alias
	.size		__nv_reservedSMEM_offset_0_alias, 0, 0
	.other		__nv_reservedSMEM_offset_0_alias,@"STO_CUDA_RESERVED_SHARED STV_DEFAULT"
__nv_reservedSMEM_offset_0_alias:
	.zero		0


//--------------------- .nv.global                --------------------------
	.section	.nv.global,"aw",@nobits
.nv.global:
	.type		_ZN40_INTERNAL_03eedec5_4_k_cu_86b24d59_224134cute1_E,@object
	.size		_ZN40_INTERNAL_03eedec5_4_k_cu_86b24d59_224134cute1_E,(_ZN40_INTERNAL_03eedec5_4_k_cu_86b24d59_224134cuda3std3__45__cpo6cbeginE - _ZN40_INTERNAL_03eedec5_4_k_cu_86b24d59_224134cute1_E)
_ZN40_INTERNAL_03eedec5_4_k_cu_86b24d59_224134cute1_E:
	.zero		1
	.type		_ZN40_INTERNAL_03eedec5_4_k_cu_86b24d59_224134cuda3std3__45__cpo6cbeginE,@object
	.size		_ZN40_INTERNAL_03eedec5_4_k_cu_86b24d59_224134cuda3std3__45__cpo6cbeginE,(_ZN40_INTERNAL_03eedec5_4_k_cu_86b24d59_224134cuda3std3__48in_placeE - _ZN40_INTERNAL_03eedec5_4_k_cu_86b24d59_224134cuda3std3__45__cpo6cbeginE)
_ZN40_INTERNAL_03eedec5_4_k_cu_86b24d59_224134cuda3std3__45__cpo6cbeginE:
	.zero		1
	.type		_ZN40_INTERNAL_03eedec5_4_k_cu_86b24d59_224134cuda3std3__48in_placeE,@object
	.size		_ZN40_INTERNAL_03eedec5_4_k_cu_86b24d59_224134cuda3std3__48in_placeE,(_ZN40_INTERNAL_03eedec5_4_k_cu_86b24d59_224134cuda3std6ranges3__45__cpo9iter_moveE - _ZN40_INTERNAL_03eedec5_4_k_cu_86b24d59_224134cuda3std3__48in_placeE)
_ZN40_INTERNAL_03eedec5_4_k_cu_86b24d59_224134cuda3std3__48in_placeE:
	.zero		1
	.type		_ZN40_INTERNAL_03eedec5_4_k_cu_86b24d59_224134cuda3std6ranges3__45__cpo9iter_moveE,@object
	.size		_ZN40_INTERNAL_03eedec5_4_k_cu_86b24d59_224134cuda3std6ranges3__45__cpo9iter_moveE,(_ZN40_INTERNAL_03eedec5_4_k_cu_86b24d59_224134cuda3std3__45__cpo5beginE - _ZN40_INTERNAL_03eedec5_4_k_cu_86b24d59_224134cuda3std6ranges3__45__cpo9iter_moveE)
_ZN40_INTERNAL_03eedec5_4_k_cu_86b24d59_224134cuda3std6ranges3__45__cpo9iter_moveE:
	.zero		1
	.type		_ZN40_INTERNAL_03eedec5_4_k_cu_86b24d59_224134cuda3std3__45__cpo5beginE,@object
	.size		_ZN40_INTERNAL_03eedec5_4_k_cu_86b24d59_224134cuda3std3__45__cpo5beginE,(_ZN40_INTERNAL_03eedec5_4_k_cu_86b24d59_224134cuda3std3__442_GLOBAL__N__03eedec5_4_k_cu_86b24d59_224136ignoreE - _ZN40_INTERNAL_03eedec5_4_k_cu_86b24d59_224134cuda3std3__45__cpo5beginE)
_ZN40_INTERNAL_03eedec5_4_k_cu_86b24d59_224134cuda3std3__45__cpo5beginE:
	.zero		1
	.type		_ZN40_INTERNAL_03eedec5_4_k_cu_86b24d59_224134cuda3std3__442_GLOBAL__N__03eedec5_4_k_cu_86b24d59_224136ignoreE,@object
	.size		_ZN40_INTERNAL_03eedec5_4_k_cu_86b24d59_224134cuda3std3__442_GLOBAL__N__03eedec5_4_k_cu_86b24d59_224136ignoreE,(_ZN40_INTERNAL_03eedec5_4_k_cu_86b24d59_224134cute7productE - _ZN40_INTERNAL_03eedec5_4_k_cu_86b24d59_224134cuda3std3__442_GLOBAL__N__03eedec5_4_k_cu_86b24d59_224136ignoreE)
_ZN40_INTERNAL_03eedec5_4_k_cu_86b24d59_224134cuda3std3__442_GLOBAL__N__03eedec5_4_k_cu_86b24d59_224136ignoreE:
	.zero		1
	.type		_ZN40_INTERNAL_03eedec5_4_k_cu_86b24d59_224134cute7productE,@object
	.size		_ZN40_INTERNAL_03eedec5_4_k_cu_86b24d59_224134cute7productE,(_ZN40_INTERNAL_03eedec5_4_k_cu_86b24d59_224134cuda3std3__45__cpo3endE - _ZN40_INTERNAL_03eedec5_4_k_cu_86b24d59_224134cute7productE)
_ZN40_INTERNAL_03eedec5_4_k_cu_86b24d59_224134cute7productE:
	.zero		1
	.type		_ZN40_INTERNAL_03eedec5_4_k_cu_86b24d59_224134cuda3std3__45__cpo3endE,@object
	.size		_ZN40_INTERNAL_03eedec5_4_k_cu_86b24d59_224134cuda3std3__45__cpo3endE,(_ZN40_INTERNAL_03eedec5_4_k_cu_86b24d59_224134cuda3std3__419piecewise_constructE - _ZN40_INTERNAL_03eedec5_4_k_cu_86b24d59_224134cuda3std3__45__cpo3endE)
_ZN40_INTERNAL_03eedec5_4_k_cu_86b24d59_224134cuda3std3__45__cpo3endE:
	.zero		1
	.type		_ZN40_INTERNAL_03eedec5_4_k_cu_86b24d59_224134cuda3std3__419piecewise_constructE,@object
	.size		_ZN40_INTERNAL_03eedec5_4_k_cu_86b24d59_224134cuda3std3__419piecewise_constructE,(_ZN40_INTERNAL_03eedec5_4_k_cu_86b24d59_224134cuda3std3__45__cpo4cendE - _ZN40_INTERNAL_03eedec5_4_k_cu_86b24d59_224134cuda3std3__419piecewise_constructE)
_ZN40_INTERNAL_03eedec5_4_k_cu_86b24d59_224134cuda3std3__419piecewise_constructE:
	.zero		1
	.type		_ZN40_INTERNAL_03eedec5_4_k_cu_86b24d59_224134cuda3std3__45__cpo4cendE,@object
	.size		_ZN40_INTERNAL_03eedec5_4_k_cu_86b24d59_224134cuda3std3__45__cpo4cendE,(_ZN40_INTERNAL_03eedec5_4_k_cu_86b24d59_224134cuda3std6ranges3__45__cpo4swapE - _ZN40_INTERNAL_03eedec5_4_k_cu_86b24d59_224134cuda3std3__45__cpo4cendE)
_ZN40_INTERNAL_03eedec5_4_k_cu_86b24d59_224134cuda3std3__45__cpo4cendE:
	.zero		1
	.type		_ZN40_INTERNAL_03eedec5_4_k_cu_86b24d59_224134cuda3std6ranges3__45__cpo4swapE,@object
	.size		_ZN40_INTERNAL_03eedec5_4_k_cu_86b24d59_224134cuda3std6ranges3__45__cpo4swapE,(.L_8 - _ZN40_INTERNAL_03eedec5_4_k_cu_86b24d59_224134cuda3std6ranges3__45__cpo4swapE)
_ZN40_INTERNAL_03eedec5_4_k_cu_86b24d59_224134cuda3std6ranges3__45__cpo4swapE:
	.zero		1
.L_8:


//--------------------- .nv.constant0._ZN7cutlass13device_kernelINS_4gemm6kernel13GemmUniversalIN4cute5tupleIJiiiiEEENS1_10collective13CollectiveMmaINS1_34MainloopSm90TmaGmmaWarpSpecializedILi7ENS5_IJNS4_1CILi1EEESB_SB_EEENS1_32KernelTmaWarpSpecializedPingpongEEENS5_IJNSA_ILi64EEESF_NSA_ILi32EEEEEENS_10bfloat16_tENS5_IJlSB_lEEESI_SJ_NS4_8TiledMMAINS4_8MMA_AtomIJNS4_4SM904GMMA27MMA_64x64x16_F32BF16BF16_SSILNSN_5MajorE0ELSP_0ELNSN_7ScaleInE1ELSQ_1EEEEEENS4_6LayoutISC_NS5_IJNSA_ILi0EEESU_SU_EEEEENS5_IJNS4_10UnderscoreESX_SX_EEEEENS4_13SM90_TMA_LOADENS4_14ComposedLayoutINS4_7SwizzleILi2ELi4ELi3EEENS4_18smem_ptr_flag_bitsILi16EEENST_INS5_IJNSA_ILi8EEESG_EEENS5_IJSG_SB_EEEEEEEvNS4_8identityES10_S1A_vS1B_EENS_8epilogue10collective6detail29Sm90TmaWarpSpecializedAdapterINS1E_15DefaultEpilogueISI_SJ_SJ_NS1D_6thread17LinearCombinationISI_Li1EffLNS1I_9ScaleType4KindE0ELNS_15FloatRoundStyleE2ESI_EENS1_15EpilogueDefaultEEEEEvvEEEEvNT_6ParamsE --------------------------
	.section	.nv.constant0._ZN7cutlass13device_kernelINS_4gemm6kernel13GemmUniversalIN4cute5tupleIJiiiiEEENS1_10collective13CollectiveMmaINS1_34MainloopSm90TmaGmmaWarpSpecializedILi7ENS5_IJNS4_1CILi1EEESB_SB_EEENS1_32KernelTmaWarpSpecializedPingpongEEENS5_IJNSA_ILi64EEESF_NSA_ILi32EEEEEENS_10bfloat16_tENS5_IJlSB_lEEESI_SJ_NS4_8TiledMMAINS4_8MMA_AtomIJNS4_4SM904GMMA27MMA_64x64x16_F32BF16BF16_SSILNSN_5MajorE0ELSP_0ELNSN_7ScaleInE1ELSQ_1EEEEEENS4_6LayoutISC_NS5_IJNSA_ILi0EEESU_SU_EEEEENS5_IJNS4_10UnderscoreESX_SX_EEEEENS4_13SM90_TMA_LOADENS4_14ComposedLayoutINS4_7SwizzleILi2ELi4ELi3EEENS4_18smem_ptr_flag_bitsILi16EEENST_INS5_IJNSA_ILi8EEESG_EEENS5_IJSG_SB_EEEEEEEvNS4_8identityES10_S1A_vS1B_EENS_8epilogue10collective6detail29Sm90TmaWarpSpecializedAdapterINS1E_15DefaultEpilogueISI_SJ_SJ_NS1D_6thread17LinearCombinationISI_Li1EffLNS1I_9ScaleType4KindE0ELNS_15FloatRoundStyleE2ESI_EENS1_15EpilogueDefaultEEEEEvvEEEEvNT_6ParamsE,"a",@progbits
	.sectionflags	@""
	.align	4
.nv.constant0._ZN7cutlass13device_kernelINS_4gemm6kernel13GemmUniversalIN4cute5tupleIJiiiiEEENS1_10collective13CollectiveMmaINS1_34MainloopSm90TmaGmmaWarpSpecializedILi7ENS5_IJNS4_1CILi1EEESB_SB_EEENS1_32KernelTmaWarpSpecializedPingpongEEENS5_IJNSA_ILi64EEESF_NSA_ILi32EEEEEENS_10bfloat16_tENS5_IJlSB_lEEESI_SJ_NS4_8TiledMMAINS4_8MMA_AtomIJNS4_4SM904GMMA27MMA_64x64x16_F32BF16BF16_SSILNSN_5MajorE0ELSP_0ELNSN_7ScaleInE1ELSQ_1EEEEEENS4_6LayoutISC_NS5_IJNSA_ILi0EEESU_SU_EEEEENS5_IJNS4_10UnderscoreESX_SX_EEEEENS4_13SM90_TMA_LOADENS4_14ComposedLayoutINS4_7SwizzleILi2ELi4ELi3EEENS4_18smem_ptr_flag_bitsILi16EEENST_INS5_IJNSA_ILi8EEESG_EEENS5_IJSG_SB_EEEEEEEvNS4_8identityES10_S1A_vS1B_EENS_8epilogue10collective6detail29Sm90TmaWarpSpecializedAdapterINS1E_15DefaultEpilogueISI_SJ_SJ_NS1D_6thread17LinearCombinationISI_Li1EffLNS1I_9ScaleType4KindE0ELNS_15FloatRoundStyleE2ESI_EENS1_15EpilogueDefaultEEEEEvvEEEEvNT_6ParamsE:
	.zero		1664


//--------------------- SYMBOLS --------------------------

	.type		.nv.reservedSmem.offset0,@object
	.size		.nv.reservedSmem.offset0,0x4
	.type		__assertfail,@function
